def gluon_wgmma(
    a_ptr,
    b_ptr,
    c_ptr,
    M,
    N,
    K,
    stride_am,
    stride_bk,
    stride_cm,
    BLOCK_M: gl.constexpr,
    BLOCK_N: gl.constexpr,
    BLOCK_K: gl.constexpr,
    DTYPE: gl.constexpr,
    A_LAYOUT: gl.constexpr,
    B_LAYOUT: gl.constexpr,
    C_LAYOUT: gl.constexpr,
    B_SHAPE: gl.constexpr,
    TRANS_B: gl.constexpr,
    NUM_BUFFERS: gl.constexpr,
    NUM_WARPS: gl.constexpr,
):
    a_desc = tma.make_tensor_descriptor(
        a_ptr, [M, K], [stride_am, 1], [BLOCK_M, BLOCK_K], A_LAYOUT
    )
    b_desc = tma.make_tensor_descriptor(
        b_ptr,
        [N, K] if TRANS_B else [K, N],
        [stride_bk, 1],
        B_SHAPE,
        B_LAYOUT,
    )
    c_desc = tma.make_tensor_descriptor(
        c_ptr, [M, N], [stride_cm, 1], [BLOCK_M, BLOCK_N], C_LAYOUT
    )

    a_bufs = gl.allocate_shared_memory(
        DTYPE, [NUM_BUFFERS, BLOCK_M, BLOCK_K], A_LAYOUT
    )
    b_bufs = gl.allocate_shared_memory(DTYPE, [NUM_BUFFERS] + B_SHAPE, B_LAYOUT)

    pid_m = gl.program_id(0)
    pid_n = gl.program_id(1)
    off_m = pid_m * BLOCK_M
    off_n = pid_n * BLOCK_N

    mma_layout: gl.constexpr = pick_wgmma_layout(DTYPE, BLOCK_M, BLOCK_N, NUM_WARPS)
    acc = warpgroup_mma_init(
        gl.zeros((BLOCK_M, BLOCK_N), dtype=gl.float32, layout=mma_layout)
    )

    bars = gl.allocate_shared_memory(
        gl.int64, [NUM_BUFFERS, 1], mbarrier.MBarrierLayout()
    )
    for i in gl.static_range(NUM_BUFFERS):
        mbarrier.init(bars.index(i), count=1)
    idx = 0
    phase = 0

    for k in range(0, K, BLOCK_K):
        a = a_bufs.index(idx)
        b = b_bufs.index(idx)
        bar = bars.index(idx)
        mbarrier.expect(bar, a_desc.block_type.nbytes + b_desc.block_type.nbytes)
        tma.async_copy_global_to_shared(a_desc, [off_m, k], bar, a)
        tma.async_copy_global_to_shared(
            b_desc, [off_n, k] if TRANS_B else [k, off_n], bar, b
        )
        mbarrier.wait(bar, phase=phase)

        if TRANS_B:
            b = b.permute((1, 0))
        acc = warpgroup_mma_wait(num_outstanding=0, deps=(acc,))
        acc = warpgroup_mma(a, b, acc, is_async=True)

        idx += 1
        if idx == NUM_BUFFERS:
            idx = 0
            phase ^= 1

    acc = warpgroup_mma_wait(num_outstanding=0, deps=(acc,))
    for i in gl.static_range(NUM_BUFFERS):
        mbarrier.invalidate(bars.index(i))

    c_smem = gl.allocate_shared_memory(DTYPE, [BLOCK_M, BLOCK_N], C_LAYOUT)
    c_smem.store(acc.to(DTYPE))
    fence_async_shared()
    tma.async_copy_shared_to_global(c_desc, [off_m, off_n], c_smem)
    tma.store_wait(pendings=0)

# config = {"BLOCK_K": 32, "BLOCK_M": 128, "BLOCK_N": 256, "arch": "sm_90", "dtype": "bf16", "num_buffers": 3, "num_warps": 8, "trans_b": 0}
# arch = sm_90


// ===== COMPILED SASS (sm_90a) =====

	.target	sm_90a

	.elftype	@"ET_EXEC"


//--------------------- .note.nv.tkinfo           --------------------------
	.section	.note.nv.tkinfo,"",@"SHT_NOTE"
	.sectionflags	@"SHF_NOTE_NV_TKINFO"
	.tkinfo
        /*0018*/ 	.word	0x00000002
        /*0030*/ 	.string	""
        /*0030*/ 	.string	"ptxas"
        /*0030*/ 	.string	"Cuda compilation tools, release 13.0, V13.0.88"
        /*0030*/ 	.string	"Build cuda_13.0.r13.0/compiler.36424714_0"
        /*0030*/ 	.string	"-v  -suppress-debug-info  -lineinfo  -arch sm_90a "



//--------------------- .note.nv.cuinfo           --------------------------
	.section	.note.nv.cuinfo,"",@"SHT_NOTE"
	.sectionflags	@"SHF_NOTE_NV_CUINFO"
        /*0018*/ 	.short	0x0002
        /*001a*/ 	.short	0x005a
        /*001c*/ 	.short	0x0082
	.zero		2


//--------------------- .nv.info                  --------------------------
	.section	.nv.info,"",@"SHT_CUDA_INFO"
	.align	4


	//----- nvinfo : EIATTR_REGCOUNT
	.align		4
        /*0000*/ 	.byte	0x04, 0x2f
        /*0002*/ 	.short	(.L_1 - .L_0)
	.align		4
.L_0:
        /*0004*/ 	.word	index@(gluon_wgmma)
        /*0008*/ 	.word	0x0000009a


	//----- nvinfo : EIATTR_FRAME_SIZE
	.align		4
.L_1:
        /*000c*/ 	.byte	0x04, 0x11
        /*000e*/ 	.short	(.L_3 - .L_2)
	.align		4
.L_2:
        /*0010*/ 	.word	index@(gluon_wgmma)
        /*0014*/ 	.word	0x00000000


	//----- nvinfo : EIATTR_MIN_STACK_SIZE
	.align		4
.L_3:
        /*0018*/ 	.byte	0x04, 0x12
        /*001a*/ 	.short	(.L_5 - .L_4)
	.align		4
.L_4:
        /*001c*/ 	.word	index@(gluon_wgmma)
        /*0020*/ 	.word	0x00000000
.L_5:


//--------------------- .nv.compat                --------------------------
	.section	.nv.compat,"",@"SHT_CUDA_COMPAT_INFO"
	.align	4
        /*0000*/ 	.byte	0x02, 0x09, 0x01, 0x00, 0x02, 0x02, 0x04, 0x00, 0x02, 0x05, 0x05, 0x00, 0x03, 0x07, 0x01, 0x01
        /*0010*/ 	.byte	0x02, 0x03, 0x03, 0x00, 0x02, 0x06, 0x01, 0x00, 0x04, 0x0b, 0x08, 0x00, 0x00, 0x00, 0x00, 0x00
        /*0020*/ 	.byte	0x00, 0x00, 0x00, 0x00


//--------------------- .nv.info.gluon_wgmma      --------------------------
	.section	.nv.info.gluon_wgmma,"",@"SHT_CUDA_INFO"
	.sectionflags	@""
	.align	4


	//----- nvinfo : EIATTR_CUDA_API_VERSION
	.align		4
        /*0000*/ 	.byte	0x04, 0x37
        /*0002*/ 	.short	(.L_7 - .L_6)
.L_6:
        /*0004*/ 	.word	0x00000082


	//----- nvinfo : EIATTR_KPARAM_INFO
	.align		4
.L_7:
        /*0008*/ 	.byte	0x04, 0x17
        /*000a*/ 	.short	(.L_9 - .L_8)
.L_8:
        /*000c*/ 	.word	0x00000000
        /*0010*/ 	.short	0x000a
        /*0012*/ 	.short	0x0048
        /*0014*/ 	.byte	0x00, 0xf4, 0x21, 0x00


	//----- nvinfo : EIATTR_KPARAM_INFO
	.align		4
.L_9:
        /*0018*/ 	.byte	0x04, 0x17
        /*001a*/ 	.short	(.L_11 - .L_10)
.L_10:
        /*001c*/ 	.word	0x00000000
        /*0020*/ 	.short	0x0009
        /*0022*/ 	.short	0x0040
        /*0024*/ 	.byte	0x00, 0xf4, 0x21, 0x00


	//----- nvinfo : EIATTR_KPARAM_INFO
	.align		4
.L_11:
        /*0028*/ 	.byte	0x04, 0x17
        /*002a*/ 	.short	(.L_13 - .L_12)
.L_12:
        /*002c*/ 	.word	0x00000000
        /*0030*/ 	.short	0x0008
        /*0032*/ 	.short	0x0038
        /*0034*/ 	.byte	0x00, 0xf0, 0x21, 0x00


	//----- nvinfo : EIATTR_KPARAM_INFO
	.align		4
.L_13:
        /*0038*/ 	.byte	0x04, 0x17
        /*003a*/ 	.short	(.L_15 - .L_14)
.L_14:
        /*003c*/ 	.word	0x00000000
        /*0040*/ 	.short	0x0007
        /*0042*/ 	.short	0x0030
        /*0044*/ 	.byte	0x00, 0xf0, 0x21, 0x00


	//----- nvinfo : EIATTR_KPARAM_INFO
	.align		4
.L_15:
        /*0048*/ 	.byte	0x04, 0x17
        /*004a*/ 	.short	(.L_17 - .L_16)
.L_16:
        /*004c*/ 	.word	0x00000000
        /*0050*/ 	.short	0x0006
        /*0052*/ 	.short	0x0028
        /*0054*/ 	.byte	0x00, 0xf0, 0x21, 0x00


	//----- nvinfo : EIATTR_KPARAM_INFO
	.align		4
.L_17:
        /*0058*/ 	.byte	0x04, 0x17
        /*005a*/ 	.short	(.L_19 - .L_18)
.L_18:
        /*005c*/ 	.word	0x00000000
        /*0060*/ 	.short	0x0005
        /*0062*/ 	.short	0x0020
        /*0064*/ 	.byte	0x00, 0xf0, 0x11, 0x00


	//----- nvinfo : EIATTR_KPARAM_INFO
	.align		4
.L_19:
        /*0068*/ 	.byte	0x04, 0x17
        /*006a*/ 	.short	(.L_21 - .L_20)
.L_20:
        /*006c*/ 	.word	0x00000000
        /*0070*/ 	.short	0x0004
        /*0072*/ 	.short	0x001c
        /*0074*/ 	.byte	0x00, 0xf0, 0x11, 0x00


	//----- nvinfo : EIATTR_KPARAM_INFO
	.align		4
.L_21:
        /*0078*/ 	.byte	0x04, 0x17
        /*007a*/ 	.short	(.L_23 - .L_22)
.L_22:
        /*007c*/ 	.word	0x00000000
        /*0080*/ 	.short	0x0003
        /*0082*/ 	.short	0x0018
        /*0084*/ 	.byte	0x00, 0xf0, 0x11, 0x00


	//----- nvinfo : EIATTR_KPARAM_INFO
	.align		4
.L_23:
        /*0088*/ 	.byte	0x04, 0x17
        /*008a*/ 	.short	(.L_25 - .L_24)
.L_24:
        /*008c*/ 	.word	0x00000000
        /*0090*/ 	.short	0x0002
        /*0092*/ 	.short	0x0010
        /*0094*/ 	.byte	0x00, 0xf4, 0x21, 0x00


	//----- nvinfo : EIATTR_KPARAM_INFO
	.align		4
.L_25:
        /*0098*/ 	.byte	0x04, 0x17
        /*009a*/ 	.short	(.L_27 - .L_26)
.L_26:
        /*009c*/ 	.word	0x00000000
        /*00a0*/ 	.short	0x0001
        /*00a2*/ 	.short	0x0008
        /*00a4*/ 	.byte	0x00, 0xf4, 0x21, 0x00


	//----- nvinfo : EIATTR_KPARAM_INFO
	.align		4
.L_27:
        /*00a8*/ 	.byte	0x04, 0x17
        /*00aa*/ 	.short	(.L_29 - .L_28)
.L_28:
        /*00ac*/ 	.word	0x00000000
        /*00b0*/ 	.short	0x0000
        /*00b2*/ 	.short	0x0000
        /*00b4*/ 	.byte	0x00, 0xf4, 0x21, 0x00


	//----- nvinfo : EIATTR_SPARSE_MMA_MASK
	.align		4
.L_29:
        /*00b8*/ 	.byte	0x03, 0x50
        /*00ba*/ 	.short	0x0000


	//----- nvinfo : EIATTR_MAXREG_COUNT
	.align		4
        /*00bc*/ 	.byte	0x03, 0x1b
        /*00be*/ 	.short	0x00ff


	//----- nvinfo : EIATTR_NUM_BARRIERS
	.align		4
        /*00c0*/ 	.byte	0x02, 0x4c
        /*00c2*/ 	.byte	0x01
	.zero		1


	//----- nvinfo : EIATTR_MERCURY_ISA_VERSION
	.align		4
        /*00c4*/ 	.byte	0x03, 0x5f
        /*00c6*/ 	.short	0x0101


	//----- nvinfo : EIATTR_INT_WARP_WIDE_INSTR_OFFSETS
	.align		4
        /*00c8*/ 	.byte	0x04, 0x31
        /*00ca*/ 	.short	(.L_31 - .L_30)


	//   ....[0]....
.L_30:
        /*00cc*/ 	.word	0x00001300


	//   ....[1]....
        /*00d0*/ 	.word	0x00001320


	//   ....[2]....
        /*00d4*/ 	.word	0x00001330


	//   ....[3]....
        /*00d8*/ 	.word	0x00001410


	//   ....[4]....
        /*00dc*/ 	.word	0x00001d20


	//   ....[5]....
        /*00e0*/ 	.word	0x00001d30


	//   ....[6]....
        /*00e4*/ 	.word	0x00001dd0


	//   ....[7]....
        /*00e8*/ 	.word	0x00001de0


	//   ....[8]....
        /*00ec*/ 	.word	0x00002760


	//   ....[9]....
        /*00f0*/ 	.word	0x00002770


	//----- nvinfo : EIATTR_COOP_GROUP_MASK_REGIDS
	.align		4
.L_31:
        /*00f4*/ 	.byte	0x04, 0x29
        /*00f6*/ 	.short	(.L_33 - .L_32)


	//   ....[0]....
.L_32:
        /*00f8*/ 	.word	0xffffffff


	//   ....[1]....
        /*00fc*/ 	.word	0xffffffff


	//   ....[2]....
        /*0100*/ 	.word	0xffffffff


	//----- nvinfo : EIATTR_COOP_GROUP_INSTR_OFFSETS
	.align		4
.L_33:
        /*0104*/ 	.byte	0x04, 0x28
        /*0106*/ 	.short	(.L_35 - .L_34)


	//   ....[0]....
.L_34:
        /*0108*/ 	.word	0x00000150


	//   ....[1]....
        /*010c*/ 	.word	0x00000720


	//   ....[2]....
        /*0110*/ 	.word	0x00000cd0


	//----- nvinfo : EIATTR_MBARRIER_INSTR_OFFSETS
	.align		4
.L_35:
        /*0114*/ 	.byte	0x04, 0x39
        /*0116*/ 	.short	(.L_37 - .L_36)


	//   ....[0]....
.L_36:
        /*0118*/ 	.word	0x00001490
        /*011c*/ 	.word	0x000000ff
        /*0120*/ 	.word	0x00012000
        /*0124*/ 	.short	0x0100
        /*0126*/ 	.byte	0x05
	.zero		1


	//   ....[1]....
        /*0128*/ 	.word	0x00001620
        /*012c*/ 	.word	0x000000ff
        /*0130*/ 	.word	0x00012008
        /*0134*/ 	.short	0x0100
        /*0136*/ 	.byte	0x05
	.zero		1


	//   ....[2]....
        /*0138*/ 	.word	0x000017b0
        /*013c*/ 	.word	0x000000ff
        /*0140*/ 	.word	0x00012010
        /*0144*/ 	.short	0x0100
        /*0146*/ 	.byte	0x05
	.zero		1


	//   ....[3]....
        /*0148*/ 	.word	0x00001f00
        /*014c*/ 	.word	0x000000ff
        /*0150*/ 	.word	0x00012000
        /*0154*/ 	.short	0x010a
        /*0156*/ 	.byte	0x1f
	.zero		1


	//   ....[4]....
        /*0158*/ 	.word	0x000021e0
        /*015c*/ 	.word	0x000000ff
        /*0160*/ 	.word	0x00012000
        /*0164*/ 	.short	0x0108
        /*0166*/ 	.byte	0x05
	.zero		1


	//   ....[5]....
        /*0168*/ 	.word	0x000022e0
        /*016c*/ 	.word	0x000000ff
        /*0170*/ 	.word	0x00012008
        /*0174*/ 	.short	0x0108
        /*0176*/ 	.byte	0x05
	.zero		1


	//   ....[6]....
        /*0178*/ 	.word	0x000023d0
        /*017c*/ 	.word	0x000000ff
        /*0180*/ 	.word	0x00012010
        /*0184*/ 	.short	0x0108
        /*0186*/ 	.byte	0x05
	.zero		1


	//   ....[7]....
        /*0188*/ 	.word	0x00002800
        /*018c*/ 	.word	0x000000ff
        /*0190*/ 	.word	0x00012000
        /*0194*/ 	.short	0x010a
        /*0196*/ 	.byte	0x1f
	.zero		1


	//----- nvinfo : EIATTR_NUM_MBARRIERS
	.align		4
.L_37:
        /*0198*/ 	.byte	0x03, 0x38
        /*019a*/ 	.short	0x0003


	//----- nvinfo : EIATTR_EXIT_INSTR_OFFSETS
	.align		4
        /*019c*/ 	.byte	0x04, 0x1c
        /*019e*/ 	.short	(.L_39 - .L_38)


	//   ....[0]....
.L_38:
        /*01a0*/ 	.word	0x000027f0


	//----- nvinfo : EIATTR_REQNTID
	.align		4
.L_39:
        /*01a4*/ 	.byte	0x04, 0x10
        /*01a6*/ 	.short	(.L_41 - .L_40)
.L_40:
        /*01a8*/ 	.word	0x00000100
        /*01ac*/ 	.word	0x00000001
        /*01b0*/ 	.word	0x00000001


	//----- nvinfo : EIATTR_CRS_STACK_SIZE
	.align		4
.L_41:
        /*01b4*/ 	.byte	0x04, 0x1e
        /*01b6*/ 	.short	(.L_43 - .L_42)
.L_42:
        /*01b8*/ 	.word	0x00000000


	//----- nvinfo : EIATTR_CBANK_PARAM_SIZE
	.align		4
.L_43:
        /*01bc*/ 	.byte	0x03, 0x19
        /*01be*/ 	.short	0x0050


	//----- nvinfo : EIATTR_PARAM_CBANK
	.align		4
        /*01c0*/ 	.byte	0x04, 0x0a
        /*01c2*/ 	.short	(.L_45 - .L_44)
	.align		4
.L_44:
        /*01c4*/ 	.word	index@(.nv.constant0.gluon_wgmma)
        /*01c8*/ 	.short	0x0210
        /*01ca*/ 	.short	0x0050


	//----- nvinfo : EIATTR_SW_WAR
	.align		4
.L_45:
        /*01cc*/ 	.byte	0x04, 0x36
        /*01ce*/ 	.short	(.L_47 - .L_46)
.L_46:
        /*01d0*/ 	.word	0x00000008
.L_47:


//--------------------- .nv.callgraph             --------------------------
	.section	.nv.callgraph,"",@"SHT_CUDA_CALLGRAPH"
	.align	4
	.sectionentsize	8
	.align		4
        /*0000*/ 	.word	0x00000000
	.align		4
        /*0004*/ 	.word	0xffffffff
	.align		4
        /*0008*/ 	.word	0x00000000
	.align		4
        /*000c*/ 	.word	0xfffffffe
	.align		4
        /*0010*/ 	.word	0x00000000
	.align		4
        /*0014*/ 	.word	0xfffffffd
	.align		4
        /*0018*/ 	.word	0x00000000
	.align		4
        /*001c*/ 	.word	0xfffffffc


//--------------------- .text.gluon_wgmma         --------------------------
	.section	.text.gluon_wgmma,"ax",@progbits
	.align	128
        .global         gluon_wgmma
        .type           gluon_wgmma,@function
        .size           gluon_wgmma,(.L_x_52 - gluon_wgmma)
        .other          gluon_wgmma,@"STO_CUDA_ENTRY STV_DEFAULT"
gluon_wgmma:
.text.gluon_wgmma:
[----:B------:R-:W-:Y:S01]  /*0000*/  LDC R1, c[0x0][0x28] ;  /* 0x00000a00ff017b82 */ /* 0x000fe20000000800 */
[----:B------:R-:W1:Y:S07]  /*0010*/  S2R R0, SR_TID.X ;  /* 0x0000000000007919 */ /* 0x000e6e0000002100 */
[----:B------:R-:W2:Y:S01]  /*0020*/  S2UR UR4, SR_CgaCtaId ;  /* 0x00000000000479c3 */ /* 0x000ea20000008800 */
[----:B------:R-:W-:Y:S01]  /*0030*/  UMOV UR5, 0x400 ;  /* 0x0000040000057882 */ /* 0x000fe20000000000 */
[----:B------:R-:W-:Y:S01]  /*0040*/  ULDC UR7, c[0x0][0xc] ;  /* 0x0000030000077ab9 */ /* 0x000fe20000000800 */
[----:B------:R-:W-:Y:S01]  /*0050*/  ULDC.64 UR24, c[0x0][0x250] ;  /* 0x0000940000187ab9 */ /* 0x000fe20000000a00 */
[----:B------:R-:W-:Y:S04]  /*0060*/  BSSY B0, `(.L_x_0) ;  /* 0x000001e000007945 */ /* 0x000fe80003800000 */
[----:B------:R-:W3:Y:S08]  /*0070*/  LDC R4, c[0x0][0x228] ;  /* 0x00008a00ff047b82 */ /* 0x000ef00000000800 */
[----:B------:R-:W4:Y:S08]  /*0080*/  LDC R15, c[0x0][0x230] ;  /* 0x00008c00ff0f7b82 */ /* 0x000f300000000800 */
[----:B------:R-:W-:Y:S01]  /*0090*/  S2UR UR28, SR_CTAID.Y ;  /* 0x00000000001c79c3 */ /* 0x000fe20000002600 */
[----:B--2---:R-:W-:-:S03]  /*00a0*/  ULEA UR5, UR4, UR5, 0x18 ;  /* 0x0000000504057291 */ /* 0x004fc6000f8ec03f */
[----:B------:R-:W-:Y:S01]  /*00b0*/  ULDC UR4, c[0x0][0x10] ;  /* 0x0000040000047ab9 */ /* 0x000fe20000000800 */
[----:B-1----:R-:W-:-:S03]  /*00c0*/  LOP3.LUT R6, R0, 0xff, RZ, 0xc0, !PT ;  /* 0x000000ff00067812 */ /* 0x002fc600078ec0ff */
[----:B------:R-:W1:Y:S01]  /*00d0*/  S2UR UR6, SR_CTAID.Z ;  /* 0x00000000000679c3 */ /* 0x000e620000002700 */
[----:B---3--:R-:W-:Y:S01]  /*00e0*/  VIADD R4, R4, 0xffffffff ;  /* 0xffffffff04047836 */ /* 0x008fe20000000000 */
[C---:B------:R-:W-:Y:S02]  /*00f0*/  ISETP.GE.U32.AND P0, PT, R6.reuse, 0x20, PT ;  /* 0x000000200600780c */ /* 0x040fe40003f06070 */
[C---:B------:R-:W-:Y:S02]  /*0100*/  ISETP.NE.U32.AND P2, PT, R6.reuse, RZ, PT ;  /* 0x000000ff0600720c */ /* 0x040fe40003f45070 */
[----:B------:R-:W-:Y:S02]  /*0110*/  LEA R12, R6, UR5, 0x2 ;  /* 0x00000005060c7c11 */ /* 0x000fe4000f8e10ff */
[----:B------:R-:W2:Y:S01]  /*0120*/  S2UR UR29, SR_CTAID.X ;  /* 0x00000000001d79c3 */ /* 0x000ea20000002500 */
[----:B----4-:R-:W-:-:S06]  /*0130*/  VIADD R14, R15, 0xffffffff ;  /* 0xffffffff0f0e7836 */ /* 0x010fcc0000000000 */
[----:B------:R3:W-:Y:S01]  /*0140*/  @!P0 STS [R12], RZ ;  /* 0x000000ff0c008388 */ /* 0x0007e20000000800 */
[----:B------:R-:W-:-:S03]  /*0150*/  NOP ;  /* 0x0000000000007918 */ /* 0x000fc60000000000 */
[----:B------:R3:W-:Y:S01]  /*0160*/  @!P2 STS [UR5+0x24], R4 ;  /* 0x00002404ff00a988 */ /* 0x0007e20008000805 */
[----:B-1----:R-:W-:-:S03]  /*0170*/  UIMAD UR4, UR6, UR4, UR28 ;  /* 0x00000004060472a4 */ /* 0x002fc6000f8e021c */
[----:B------:R3:W-:Y:S01]  /*0180*/  @!P2 STS [UR5+0x20], R14 ;  /* 0x0000200eff00a988 */ /* 0x0007e20008000805 */
[----:B--2---:R-:W-:-:S04]  /*0190*/  UIMAD UR4, UR4, UR7, UR29 ;  /* 0x00000007040472a4 */ /* 0x004fc8000f8e021d */
[----:B------:R-:W-:-:S04]  /*01a0*/  UIMAD UR4, UR4, 0x180, URZ ;  /* 0x00000180040478a4 */ /* 0x000fc8000f8e023f */
[----:B------:R-:W-:-:S04]  /*01b0*/  UIADD3 UR20, UP0, UR4, UR24, URZ ;  /* 0x0000001804147290 */ /* 0x000fc8000ff1e03f */
[----:B------:R-:W-:Y:S01]  /*01c0*/  ULEA.HI.X.SX32 UR21, UR4, UR25, 0x1, UP0 ;  /* 0x0000001904157291 */ /* 0x000fe200080f0e3f */
[----:B---3--:R-:W-:Y:S11]  /*01d0*/  @P2 BRA `(.L_x_1) ;  /* 0x0000000000182947 */ /* 0x008ff60003800000 */
[----:B------:R-:W1:Y:S01]  /*01e0*/  LDS R2, [UR5+0x8] ;  /* 0x00000805ff027984 */ /* 0x000e620008000800 */
[----:B------:R-:W2:Y:S01]  /*01f0*/  LDC.64 R8, c[0x0][0x210] ;  /* 0x00008400ff087b82 */ /* 0x000ea20000000a00 */
[----:B------:R-:W-:Y:S02]  /*0200*/  IMAD.MOV.U32 R3, RZ, RZ, 0x70 ;  /* 0x00000070ff037424 */ /* 0x000fe400078e00ff */
[----:B--2---:R2:W-:Y:S03]  /*0210*/  STS.64 [UR5], R8 ;  /* 0x00000008ff007988 */ /* 0x0045e60008000a05 */
[----:B-1----:R-:W-:-:S05]  /*0220*/  LOP3.LUT R2, R2, 0x10, R3, 0xd8, !PT ;  /* 0x0000001002027812 */ /* 0x002fca00078ed803 */
[----:B------:R2:W-:Y:S02]  /*0230*/  STS [UR5+0x8], R2 ;  /* 0x00000802ff007988 */ /* 0x0005e40008000805 */
.L_x_1:
[----:B------:R-:W-:Y:S05]  /*0240*/  BSYNC B0 ;  /* 0x0000000000007941 */ /* 0x000fea0003800000 */
.L_x_0:
[----:B------:R-:W-:Y:S04]  /*0250*/  BSSY B0, `(.L_x_2) ;  /* 0x000000a000007945 */ /* 0x000fe80003800000 */
[----:B------:R-:W-:Y:S05]  /*0260*/  @P2 BRA `(.L_x_3) ;  /* 0x0000000000202947 */ /* 0x000fea0003800000 */
[----:B--2---:R-:W1:Y:S01]  /*0270*/  LDS R2, [UR5+0x34] ;  /* 0x00003405ff027984 */ /* 0x004e620008000800 */
[----:B------:R-:W-:Y:S02]  /*0280*/  IMAD.MOV.U32 R3, RZ, RZ, 0x1f000000 ;  /* 0x1f000000ff037424 */ /* 0x000fe400078e00ff */
[----:B------:R-:W-:Y:S01]  /*0290*/  @!P2 IMAD.MOV.U32 R5, RZ, RZ, 0x7f ;  /* 0x0000007fff05a424 */ /* 0x000fe200078e00ff */
[----:B------:R-:W2:Y:S02]  /*02a0*/  @!P2 LDS R8, [UR5+0x38] ;  /* 0x00003805ff08a984 */ /* 0x000ea40008000800 */
[----:B-1----:R-:W-:Y:S02]  /*02b0*/  LOP3.LUT R2, R2, 0xff000000, R3, 0xb8, !PT ;  /* 0xff00000002027812 */ /* 0x002fe400078eb803 */
[----:B--2---:R-:W-:-:S03]  /*02c0*/  @!P2 LOP3.LUT R3, R8, 0xff, R5, 0xb8, !PT ;  /* 0x000000ff0803a812 */ /* 0x004fc600078eb805 */
[----:B------:R1:W-:Y:S04]  /*02d0*/  STS [UR5+0x34], R2 ;  /* 0x00003402ff007988 */ /* 0x0003e80008000805 */
[----:B------:R1:W-:Y:S02]  /*02e0*/  @!P2 STS [UR5+0x38], R3 ;  /* 0x00003803ff00a988 */ /* 0x0003e40008000805 */
.L_x_3:
[----:B------:R-:W-:Y:S05]  /*02f0*/  BSYNC B0 ;  /* 0x0000000000007941 */ /* 0x000fea0003800000 */
.L_x_2:
[----:B------:R-:W-:Y:S04]  /*0300*/  BSSY B0, `(.L_x_4) ;  /* 0x000000e000007945 */ /* 0x000fe80003800000 */
[----:B------:R-:W-:Y:S05]  /*0310*/  @P2 BRA `(.L_x_5) ;  /* 0x0000000000302947 */ /* 0x000fea0003800000 */
[----:B-1----:R-:W1:Y:S01]  /*0320*/  LDS R3, [UR5+0x34] ;  /* 0x00003405ff037984 */ /* 0x002e620008000800 */
[----:B------:R-:W3:Y:S03]  /*0330*/  LDC.64 R10, c[0x0][0x238] ;  /* 0x00008e00ff0a7b82 */ /* 0x000ee60000000a00 */
[----:B--2---:R-:W2:Y:S01]  /*0340*/  LDS R2, [UR5+0x1c] ;  /* 0x00001c05ff027984 */ /* 0x004ea20008000800 */
[C---:B---3--:R-:W-:Y:S01]  /*0350*/  SHF.L.U64.HI R8, R10.reuse, 0x1, R11 ;  /* 0x000000010a087819 */ /* 0x048fe2000001020b */
[----:B------:R-:W-:-:S03]  /*0360*/  IMAD.SHL.U32 R5, R10, 0x2, RZ ;  /* 0x000000020a057824 */ /* 0x000fc600078e00ff */
[--C-:B------:R-:W-:Y:S02]  /*0370*/  SHF.R.U32.HI R7, RZ, 0x4, R8.reuse ;  /* 0x00000004ff077819 */ /* 0x100fe40000011608 */
[----:B------:R-:W-:-:S05]  /*0380*/  SHF.R.U64 R5, R5, 0x4, R8 ;  /* 0x0000000405057819 */ /* 0x000fca0000001208 */
[----:B------:R3:W-:Y:S01]  /*0390*/  STS [UR5+0xc], R5 ;  /* 0x00000c05ff007988 */ /* 0x0007e20008000805 */
[----:B-1----:R-:W-:Y:S02]  /*03a0*/  LOP3.LUT R3, R3, 0x7, RZ, 0xb8, !PT ;  /* 0x0000000703037812 */ /* 0x002fe400078eb8ff */
[----:B--2---:R-:W-:-:S03]  /*03b0*/  LOP3.LUT R2, R2, 0xf, R7, 0xb8, !PT ;  /* 0x0000000f02027812 */ /* 0x004fc600078eb807 */
[----:B------:R3:W-:Y:S04]  /*03c0*/  STS [UR5+0x34], R3 ;  /* 0x00003403ff007988 */ /* 0x0007e80008000805 */
[----:B------:R3:W-:Y:S02]  /*03d0*/  STS [UR5+0x1c], R2 ;  /* 0x00001c02ff007988 */ /* 0x0007e40008000805 */
.L_x_5:
[----:B------:R-:W-:Y:S05]  /*03e0*/  BSYNC B0 ;  /* 0x0000000000007941 */ /* 0x000fea0003800000 */
.L_x_4:
[----:B------:R-:W-:Y:S04]  /*03f0*/  BSSY B1, `(.L_x_6) ;  /* 0x000001b000017945 */ /* 0x000fe80003800000 */
[----:B------:R-:W-:Y:S01]  /*0400*/  BSSY B0, `(.L_x_7) ;  /* 0x0000016000007945 */ /* 0x000fe20003800000 */
[----:B------:R-:W-:-:S03]  /*0410*/  IMAD.MOV.U32 R13, RZ, RZ, RZ ;  /* 0x000000ffff0d7224 */ /* 0x000fc600078e00ff */
[----:B------:R-:W-:Y:S05]  /*0420*/  @P2 BRA `(.L_x_8) ;  /* 0x0000000000202947 */ /* 0x000fea0003800000 */
[----:B-123--:R-:W1:Y:S02]  /*0430*/  LDS R2, [UR5+0x34] ;  /* 0x00003405ff027984 */ /* 0x00ee640008000800 */
[----:B-1----:R-:W-:-:S05]  /*0440*/  LOP3.LUT R2, R2, 0x38, RZ, 0xb8, !PT ;  /* 0x0000003802027812 */ /* 0x002fca00078eb8ff */
[----:B------:R1:W-:Y:S01]  /*0450*/  STS [UR5+0x34], R2 ;  /* 0x00003402ff007988 */ /* 0x0003e20008000805 */
[----:B------:R-:W-:Y:S05]  /*0460*/  @P2 BRA `(.L_x_9) ;  /* 0x0000000000202947 */ /* 0x000fea0003800000 */
[----:B-1----:R-:W1:Y:S01]  /*0470*/  LDS R2, [UR5+0x8] ;  /* 0x00000805ff027984 */ /* 0x002e620008000800 */
[----:B------:R-:W-:-:S05]  /*0480*/  IMAD.MOV.U32 R3, RZ, RZ, 0x780 ;  /* 0x00000780ff037424 */ /* 0x000fca00078e00ff */
[----:B-1----:R-:W-:-:S05]  /*0490*/  LOP3.LUT R2, R2, 0x500, R3, 0xd8, !PT ;  /* 0x0000050002027812 */ /* 0x002fca00078ed803 */
[----:B------:R4:W-:Y:S02]  /*04a0*/  STS [UR5+0x8], R2 ;  /* 0x00000802ff007988 */ /* 0x0009e40008000805 */
.L_x_8:
[----:B------:R-:W-:Y:S05]  /*04b0*/  @P2 BRA `(.L_x_10) ;  /* 0x0000000000282947 */ /* 0x000fea0003800000 */
[----:B-1234-:R-:W1:Y:S02]  /*04c0*/  LDS R2, [UR5+0x8] ;  /* 0x00000805ff027984 */ /* 0x01ee640008000800 */
[----:B-1----:R-:W-:-:S05]  /*04d0*/  LOP3.LUT R2, R2, 0x1800, RZ, 0xb8, !PT ;  /* 0x0000180002027812 */ /* 0x002fca00078eb8ff */
[----:B------:R2:W-:Y:S02]  /*04e0*/  STS [UR5+0x8], R2 ;  /* 0x00000802ff007988 */ /* 0x0005e40008000805 */
.L_x_9:
[----:B------:R-:W-:Y:S05]  /*04f0*/  @P2 BREAK B0 ;  /* 0x0000000000002942 */ /* 0x000fea0003800000 */
[----:B------:R-:W-:Y:S05]  /*0500*/  @P2 BRA `(.L_x_11) ;  /* 0x0000000000242947 */ /* 0x000fea0003800000 */
[----:B------:R-:W3:Y:S01]  /*0510*/  LDS R3, [UR5+0x8] ;  /* 0x00000805ff037984 */ /* 0x000ee20008000800 */
[----:B-12---:R-:W-:-:S05]  /*0520*/  IMAD.MOV.U32 R2, RZ, RZ, 0x6000 ;  /* 0x00006000ff027424 */ /* 0x006fca00078e00ff */
[----:B---3--:R-:W-:-:S04]  /*0530*/  LOP3.LUT R2, R3, 0x4000, R2, 0xd8, !PT ;  /* 0x0000400003027812 */ /* 0x008fc800078ed802 */
[----:B------:R-:W-:-:S05]  /*0540*/  LOP3.LUT R2, R2, 0x400000, RZ, 0xb8, !PT ;  /* 0x0040000002027812 */ /* 0x000fca00078eb8ff */
[----:B------:R5:W-:Y:S02]  /*0550*/  STS [UR5+0x8], R2 ;  /* 0x00000802ff007988 */ /* 0x000be40008000805 */
.L_x_10:
[----:B------:R-:W-:Y:S05]  /*0560*/  BSYNC B0 ;  /* 0x0000000000007941 */ /* 0x000fea0003800000 */
.L_x_7:
[----:B-12345:R-:W1:Y:S02]  /*0570*/  @!P2 LDS R2, [UR5+0x8] ;  /* 0x00000805ff02a984 */ /* 0x03ee640008000800 */
[----:B-1----:R-:W-:-:S05]  /*0580*/  @!P2 LOP3.LUT R2, R2, 0x8000, RZ, 0xb8, !PT ;  /* 0x000080000202a812 */ /* 0x002fca00078eb8ff */
[----:B------:R3:W-:Y:S02]  /*0590*/  @!P2 STS [UR5+0x8], R2 ;  /* 0x00000802ff00a988 */ /* 0x0007e40008000805 */
.L_x_11:
[----:B------:R-:W-:Y:S05]  /*05a0*/  BSYNC B1 ;  /* 0x0000000000017941 */ /* 0x000fea0003800000 */
.L_x_6:
[----:B------:R-:W-:Y:S05]  /*05b0*/  WARPSYNC.ALL ;  /* 0x0000000000007948 */ /* 0x000fea0003800000 */
[----:B------:R-:W4:Y:S02]  /*05c0*/  LDC R5, c[0x0][0x22c] ;  /* 0x00008b00ff057b82 */ /* 0x000f240000000800 */
[----:B----4-:R-:W-:Y:S01]  /*05d0*/  VIADD R5, R5, 0xffffffff ;  /* 0xffffffff05057836 */ /* 0x010fe20000000000 */
[----:B------:R-:W-:Y:S06]  /*05e0*/  @P0 BRA `(.L_x_12) ;  /* 0x0000000000280947 */ /* 0x000fec0003800000 */
[----:B-123--:R-:W1:Y:S01]  /*05f0*/  S2R R2, SR_LANEID ;  /* 0x0000000000027919 */ /* 0x00ee620000000000 */
[----:B------:R-:W-:Y:S05]  /*0600*/  WARPSYNC.ALL ;  /* 0x0000000000007948 */ /* 0x000fea0003800000 */
[----:B-1----:R-:W-:-:S05]  /*0610*/  IMAD.SHL.U32 R7, R2, 0x4, RZ ;  /* 0x0000000402077824 */ /* 0x002fca00078e00ff */
[----:B------:R-:W1:Y:S01]  /*0620*/  LDS R9, [R7+UR5] ;  /* 0x0000000507097984 */ /* 0x000e620008000800 */
[----:B------:R-:W-:-:S05]  /*0630*/  IADD3 R2, P1, R7, UR20, RZ ;  /* 0x0000001407027c10 */ /* 0x000fca000ff3e0ff */
[----:B------:R-:W-:-:S05]  /*0640*/  IMAD.X R3, RZ, RZ, UR21, P1 ;  /* 0x00000015ff037e24 */ /* 0x000fca00088e06ff */
[----:B-1----:R4:W5:Y:S01]  /*0650*/  ATOMG.E.EXCH.STRONG.GPU PT, RZ, [R2], R9 ;  /* 0x0000000902ff73a8 */ /* 0x00296200041ee100 */
[----:B------:R-:W-:-:S04]  /*0660*/  DEPBAR {5,4,3,2,1,0} ;  /* 0x0000003f0000791a */ /* 0x000fc80000000000 */
[----:B------:R4:W-:Y:S01]  /*0670*/  UTMACCTL.IV [UR20] ;  /* 0x00000000140079b9 */ /* 0x0009e20008000000 */
[----:B------:R-:W-:Y:S01]  /*0680*/  NOP ;  /* 0x0000000000007918 */ /* 0x000fe20000000000 */
.L_x_12:
[----:B------:R-:W-:Y:S05]  /*0690*/  @P0 BRA `(.L_x_13) ;  /* 0x00000000000c0947 */ /* 0x000fea0003800000 */
[----:B------:R0:W-:Y:S01]  /*06a0*/  UTMACMDFLUSH ;  /* 0x00000000000079b7 */ /* 0x0001e20000000000 */
[----:B------:R-:W-:Y:S05]  /*06b0*/  @P0 BRA `(.L_x_13) ;  /* 0x0000000000040947 */ /* 0x000fea0003800000 */
[----:B------:R-:W-:-:S04]  /*06c0*/  DEPBAR.LE SB0, 0x0 ;  /* 0x000080000000791a */ /* 0x000fc80000000000 */
.L_x_13:
[----:B------:R-:W-:Y:S05]  /*06d0*/  WARPSYNC.ALL ;  /* 0x0000000000007948 */ /* 0x000fea0003800000 */
[----:B-----5:R-:W-:Y:S06]  /*06e0*/  BAR.SYNC.DEFER_BLOCKING 0x0 ;  /* 0x0000000000007b1d */ /* 0x020fec0000010000 */
[----:B------:R-:W-:Y:S02]  /*06f0*/  BSSY B1, `(.L_x_14) ;  /* 0x000000b000017945 */ /* 0x000fe40003800000 */
[----:B------:R-:W-:Y:S06]  /*0700*/  BAR.SYNC.DEFER_BLOCKING 0x0 ;  /* 0x0000000000007b1d */ /* 0x000fec0000010000 */
[----:B------:R5:W-:Y:S01]  /*0710*/  @!P0 STS [R12], RZ ;  /* 0x000000ff0c008388 */ /* 0x000be20000000800 */
[----:B------:R-:W-:Y:S01]  /*0720*/  NOP ;  /* 0x0000000000007918 */ /* 0x000fe20000000000 */
[----:B------:R-:W-:Y:S05]  /*0730*/  @P2 BRA `(.L_x_15) ;  /* 0x0000000000182947 */ /* 0x000fea0003800000 */
[----:B-1234-:R-:W1:Y:S01]  /*0740*/  LDS R2, [UR5+0x8] ;  /* 0x00000805ff027984 */ /* 0x01ee620008000800 */
[----:B------:R-:W2:Y:S01]  /*0750*/  LDC.64 R8, c[0x0][0x218] ;  /* 0x00008600ff087b82 */ /* 0x000ea20000000a00 */
[----:B------:R-:W-:Y:S02]  /*0760*/  IMAD.MOV.U32 R3, RZ, RZ, 0x70 ;  /* 0x00000070ff037424 */ /* 0x000fe400078e00ff */
[----:B--2---:R2:W-:Y:S03]  /*0770*/  STS.64 [UR5], R8 ;  /* 0x00000008ff007988 */ /* 0x0045e60008000a05 */
[----:B-1----:R-:W-:-:S05]  /*0780*/  LOP3.LUT R2, R2, 0x10, R3, 0xd8, !PT ;  /* 0x0000001002027812 */ /* 0x002fca00078ed803 */
[----:B------:R2:W-:Y:S02]  /*0790*/  STS [UR5+0x8], R2 ;  /* 0x00000802ff007988 */ /* 0x0005e40008000805 */
.L_x_15:
[----:B----4-:R-:W-:Y:S05]  /*07a0*/  BSYNC B1 ;  /* 0x0000000000017941 */ /* 0x010fea0003800000 */
.L_x_14:
[----:B------:R-:W-:Y:S04]  /*07b0*/  BSSY B1, `(.L_x_16) ;  /* 0x000000a000017945 */ /* 0x000fe80003800000 */
[----:B------:R-:W-:Y:S05]  /*07c0*/  @P2 BRA `(.L_x_17) ;  /* 0x0000000000202947 */ /* 0x000fea0003800000 */
[----:B-123--:R-:W1:Y:S01]  /*07d0*/  LDS R2, [UR5+0x34] ;  /* 0x00003405ff027984 */ /* 0x00ee620008000800 */
[----:B------:R-:W-:Y:S02]  /*07e0*/  IMAD.MOV.U32 R3, RZ, RZ, 0x3f000000 ;  /* 0x3f000000ff037424 */ /* 0x000fe400078e00ff */
[----:B------:R-:W-:Y:S01]  /*07f0*/  @!P2 IMAD.MOV.U32 R7, RZ, RZ, 0x1f ;  /* 0x0000001fff07a424 */ /* 0x000fe200078e00ff */
[----:B------:R-:W2:Y:S02]  /*0800*/  @!P2 LDS R8, [UR5+0x38] ;  /* 0x00003805ff08a984 */ /* 0x000ea40008000800 */
[----:B-1----:R-:W-:Y:S02]  /*0810*/  LOP3.LUT R2, R2, 0xff000000, R3, 0xb8, !PT ;  /* 0xff00000002027812 */ /* 0x002fe400078eb803 */
[----:B--2---:R-:W-:-:S03]  /*0820*/  @!P2 LOP3.LUT R3, R8, 0xff, R7, 0xb8, !PT ;  /* 0x000000ff0803a812 */ /* 0x004fc600078eb807 */
[----:B------:R4:W-:Y:S04]  /*0830*/  STS [UR5+0x34], R2 ;  /* 0x00003402ff007988 */ /* 0x0009e80008000805 */
[----:B------:R4:W-:Y:S02]  /*0840*/  @!P2 STS [UR5+0x38], R3 ;  /* 0x00003803ff00a988 */ /* 0x0009e40008000805 */
.L_x_17:
[----:B------:R-:W-:Y:S05]  /*0850*/  BSYNC B1 ;  /* 0x0000000000017941 */ /* 0x000fea0003800000 */
.L_x_16:
[----:B------:R-:W-:Y:S04]  /*0860*/  BSSY B1, `(.L_x_18) ;  /* 0x0000004000017945 */ /* 0x000fe80003800000 */
[----:B------:R-:W-:Y:S05]  /*0870*/  @P2 BRA `(.L_x_19) ;  /* 0x0000000000082947 */ /* 0x000fea0003800000 */
[----:B------:R1:W-:Y:S04]  /*0880*/  STS [UR5+0x24], R14 ;  /* 0x0000240eff007988 */ /* 0x0003e80008000805 */
[----:B------:R1:W-:Y:S02]  /*0890*/  STS [UR5+0x20], R5 ;  /* 0x00002005ff007988 */ /* 0x0003e40008000805 */
.L_x_19:
[----:B------:R-:W-:Y:S05]  /*08a0*/  BSYNC B1 ;  /* 0x0000000000017941 */ /* 0x000fea0003800000 */
.L_x_18:
[----:B------:R-:W-:Y:S04]  /*08b0*/  BSSY B1, `(.L_x_20) ;  /* 0x000000e000017945 */ /* 0x000fe80003800000 */
[----:B------:R-:W-:Y:S05]  /*08c0*/  @P2 BRA `(.L_x_21) ;  /* 0x0000000000302947 */ /* 0x000fea0003800000 */
[----:B----4-:R-:W4:Y:S01]  /*08d0*/  LDS R3, [UR5+0x34] ;  /* 0x00003405ff037984 */ /* 0x010f220008000800 */
[----:B------:R-:W4:Y:S03]  /*08e0*/  LDC.64 R10, c[0x0][0x240] ;  /* 0x00009000ff0a7b82 */ /* 0x000f260000000a00 */
[----:B-123--:R-:W1:Y:S01]  /*08f0*/  LDS R2, [UR5+0x1c] ;  /* 0x00001c05ff027984 */ /* 0x00ee620008000800 */
[C---:B----4-:R-:W-:Y:S01]  /*0900*/  SHF.L.U64.HI R8, R10.reuse, 0x1, R11 ;  /* 0x000000010a087819 */ /* 0x050fe2000001020b */
[----:B------:R-:W-:-:S03]  /*0910*/  IMAD.SHL.U32 R7, R10, 0x2, RZ ;  /* 0x000000020a077824 */ /* 0x000fc600078e00ff */
[--C-:B------:R-:W-:Y:S02]  /*0920*/  SHF.R.U32.HI R9, RZ, 0x4, R8.reuse ;  /* 0x00000004ff097819 */ /* 0x100fe40000011608 */
[----:B------:R-:W-:-:S05]  /*0930*/  SHF.R.U64 R7, R7, 0x4, R8 ;  /* 0x0000000407077819 */ /* 0x000fca0000001208 */
[----:B------:R2:W-:Y:S01]  /*0940*/  STS [UR5+0xc], R7 ;  /* 0x00000c07ff007988 */ /* 0x0005e20008000805 */
[----:B------:R-:W-:Y:S02]  /*0950*/  LOP3.LUT R3, R3, 0x7, RZ, 0xb8, !PT ;  /* 0x0000000703037812 */ /* 0x000fe400078eb8ff */
[----:B-1----:R-:W-:-:S03]  /*0960*/  LOP3.LUT R2, R2, 0xf, R9, 0xb8, !PT ;  /* 0x0000000f02027812 */ /* 0x002fc600078eb809 */
[----:B------:R2:W-:Y:S04]  /*0970*/  STS [UR5+0x34], R3 ;  /* 0x00003403ff007988 */ /* 0x0005e80008000805 */
[----:B------:R2:W-:Y:S02]  /*0980*/  STS [UR5+0x1c], R2 ;  /* 0x00001c02ff007988 */ /* 0x0005e40008000805 */
.L_x_21:
[----:B------:R-:W-:Y:S05]  /*0990*/  BSYNC B1 ;  /* 0x0000000000017941 */ /* 0x000fea0003800000 */
.L_x_20:
[----:B------:R-:W-:Y:S04]  /*09a0*/  BSSY B2, `(.L_x_22) ;  /* 0x000001a000027945 */ /* 0x000fe80003800000 */
[----:B------:R-:W-:Y:S04]  /*09b0*/  BSSY B1, `(.L_x_23) ;  /* 0x0000015000017945 */ /* 0x000fe80003800000 */
[----:B------:R-:W-:Y:S05]  /*09c0*/  @P2 BRA `(.L_x_24) ;  /* 0x0000000000202947 */ /* 0x000fea0003800000 */
[----:B-1234-:R-:W1:Y:S02]  /*09d0*/  LDS R2, [UR5+0x34] ;  /* 0x00003405ff027984 */ /* 0x01ee640008000800 */
[----:B-1----:R-:W-:-:S05]  /*09e0*/  LOP3.LUT R2, R2, 0x38, RZ, 0xb8, !PT ;  /* 0x0000003802027812 */ /* 0x002fca00078eb8ff */
[----:B------:R1:W-:Y:S01]  /*09f0*/  STS [UR5+0x34], R2 ;  /* 0x00003402ff007988 */ /* 0x0003e20008000805 */
[----:B------:R-:W-:Y:S05]  /*0a00*/  @P2 BRA `(.L_x_25) ;  /* 0x0000000000202947 */ /* 0x000fea0003800000 */
[----:B-1----:R-:W1:Y:S01]  /*0a10*/  LDS R2, [UR5+0x8] ;  /* 0x00000805ff027984 */ /* 0x002e620008000800 */
[----:B------:R-:W-:-:S05]  /*0a20*/  IMAD.MOV.U32 R3, RZ, RZ, 0x780 ;  /* 0x00000780ff037424 */ /* 0x000fca00078e00ff */
[----:B-1----:R-:W-:-:S05]  /*0a30*/  LOP3.LUT R2, R2, 0x500, R3, 0xd8, !PT ;  /* 0x0000050002027812 */ /* 0x002fca00078ed803 */
[----:B------:R1:W-:Y:S02]  /*0a40*/  STS [UR5+0x8], R2 ;  /* 0x00000802ff007988 */ /* 0x0003e40008000805 */
.L_x_24:
[----:B------:R-:W-:Y:S05]  /*0a50*/  @P2 BRA `(.L_x_26) ;  /* 0x0000000000282947 */ /* 0x000fea0003800000 */
[----:B-1234-:R-:W1:Y:S02]  /*0a60*/  LDS R2, [UR5+0x8] ;  /* 0x00000805ff027984 */ /* 0x01ee640008000800 */
[----:B-1----:R-:W-:-:S05]  /*0a70*/  LOP3.LUT R2, R2, 0x1800, RZ, 0xb8, !PT ;  /* 0x0000180002027812 */ /* 0x002fca00078eb8ff */
[----:B------:R2:W-:Y:S02]  /*0a80*/  STS [UR5+0x8], R2 ;  /* 0x00000802ff007988 */ /* 0x0005e40008000805 */
.L_x_25:
[----:B------:R-:W-:Y:S05]  /*0a90*/  @P2 BREAK B1 ;  /* 0x0000000000012942 */ /* 0x000fea0003800000 */
[----:B------:R-:W-:Y:S05]  /*0aa0*/  @P2 BRA `(.L_x_27) ;  /* 0x0000000000242947 */ /* 0x000fea0003800000 */
[----:B-12---:R-:W1:Y:S01]  /*0ab0*/  LDS R2, [UR5+0x8] ;  /* 0x00000805ff027984 */ /* 0x006e620008000800 */
[----:B------:R-:W-:-:S05]  /*0ac0*/  IMAD.MOV.U32 R3, RZ, RZ, 0x6000 ;  /* 0x00006000ff037424 */ /* 0x000fca00078e00ff */
[----:B-1----:R-:W-:-:S04]  /*0ad0*/  LOP3.LUT R2, R2, 0x6000, R3, 0xd8, !PT ;  /* 0x0000600002027812 */ /* 0x002fc800078ed803 */
[----:B------:R-:W-:-:S05]  /*0ae0*/  LOP3.LUT R2, R2, 0x400000, RZ, 0xb8, !PT ;  /* 0x0040000002027812 */ /* 0x000fca00078eb8ff */
[----:B------:R1:W-:Y:S02]  /*0af0*/  STS [UR5+0x8], R2 ;  /* 0x00000802ff007988 */ /* 0x0003e40008000805 */
.L_x_26:
[----:B------:R-:W-:Y:S05]  /*0b00*/  BSYNC B1 ;  /* 0x0000000000017941 */ /* 0x000fea0003800000 */
.L_x_23:
[----:B-1234-:R-:W1:Y:S02]  /*0b10*/  @!P2 LDS R2, [UR5+0x8] ;  /* 0x00000805ff02a984 */ /* 0x01ee640008000800 */
[----:B-1----:R-:W-:-:S05]  /*0b20*/  @!P2 LOP3.LUT R2, R2, 0x8000, RZ, 0xb8, !PT ;  /* 0x000080000202a812 */ /* 0x002fca00078eb8ff */
[----:B------:R3:W-:Y:S02]  /*0b30*/  @!P2 STS [UR5+0x8], R2 ;  /* 0x00000802ff00a988 */ /* 0x0007e40008000805 */
.L_x_27:
[----:B------:R-:W-:Y:S05]  /*0b40*/  BSYNC B2 ;  /* 0x0000000000027941 */ /* 0x000fea0003800000 */
.L_x_22:
[----:B------:R-:W-:Y:S05]  /*0b50*/  WARPSYNC.ALL ;  /* 0x0000000000007948 */ /* 0x000fea0003800000 */
[----:B------:R-:W-:-:S04]  /*0b60*/  UIADD3 UR23, UR4, 0x80, URZ ;  /* 0x0000008004177890 */ /* 0x000fc8000fffe03f */
[----:B------:R-:W-:-:S04]  /*0b70*/  UIADD3 UR22, UP0, UR23, UR24, URZ ;  /* 0x0000001817167290 */ /* 0x000fc8000ff1e03f */
[----:B------:R-:W-:Y:S01]  /*0b80*/  ULEA.HI.X.SX32 UR23, UR23, UR25, 0x1, UP0 ;  /* 0x0000001917177291 */ /* 0x000fe200080f0e3f */
[----:B------:R-:W-:Y:S11]  /*0b90*/  @P0 BRA `(.L_x_28) ;  /* 0x0000000000280947 */ /* 0x000ff60003800000 */
[----:B-123--:R-:W1:Y:S01]  /*0ba0*/  S2R R2, SR_LANEID ;  /* 0x0000000000027919 */ /* 0x00ee620000000000 */
[----:B------:R-:W-:Y:S05]  /*0bb0*/  WARPSYNC.ALL ;  /* 0x0000000000007948 */ /* 0x000fea0003800000 */
[----:B-1----:R-:W-:-:S05]  /*0bc0*/  IMAD.SHL.U32 R8, R2, 0x4, RZ ;  /* 0x0000000402087824 */ /* 0x002fca00078e00ff */
[----:B------:R-:W1:Y:S01]  /*0bd0*/  LDS R7, [R8+UR5] ;  /* 0x0000000508077984 */ /* 0x000e620008000800 */
[----:B------:R-:W-:-:S05]  /*0be0*/  IADD3 R2, P1, R8, UR22, RZ ;  /* 0x0000001608027c10 */ /* 0x000fca000ff3e0ff */
[----:B------:R-:W-:-:S05]  /*0bf0*/  IMAD.X R3, RZ, RZ, UR23, P1 ;  /* 0x00000017ff037e24 */ /* 0x000fca00088e06ff */
[----:B-1----:R4:W2:Y:S01]  /*0c00*/  ATOMG.E.EXCH.STRONG.GPU PT, RZ, [R2], R7 ;  /* 0x0000000702ff73a8 */ /* 0x0028a200041ee100 */
[----:B------:R-:W-:-:S04]  /*0c10*/  DEPBAR {5,4,3,2,1,0} ;  /* 0x0000003f0000791a */ /* 0x000fc80000000000 */
[----:B------:R4:W-:Y:S01]  /*0c20*/  UTMACCTL.IV [UR22] ;  /* 0x00000000160079b9 */ /* 0x0009e20008000000 */
[----:B------:R-:W-:Y:S01]  /*0c30*/  NOP ;  /* 0x0000000000007918 */ /* 0x000fe20000000000 */
.L_x_28:
[----:B------:R-:W-:Y:S05]  /*0c40*/  @P0 BRA `(.L_x_29) ;  /* 0x00000000000c0947 */ /* 0x000fea0003800000 */
[----:B------:R0:W-:Y:S01]  /*0c50*/  UTMACMDFLUSH ;  /* 0x00000000000079b7 */ /* 0x0001e20000000000 */
[----:B------:R-:W-:Y:S05]  /*0c60*/  @P0 BRA `(.L_x_29) ;  /* 0x0000000000040947 */ /* 0x000fea0003800000 */
[----:B------:R-:W-:-:S04]  /*0c70*/  DEPBAR.LE SB0, 0x0 ;  /* 0x000080000000791a */ /* 0x000fc80000000000 */
.L_x_29:
[----:B------:R-:W-:Y:S05]  /*0c80*/  WARPSYNC.ALL ;  /* 0x0000000000007948 */ /* 0x000fea0003800000 */
[----:B--2---:R-:W-:Y:S06]  /*0c90*/  BAR.SYNC.DEFER_BLOCKING 0x0 ;  /* 0x0000000000007b1d */ /* 0x004fec0000010000 */
[----:B------:R-:W-:Y:S02]  /*0ca0*/  BSSY B2, `(.L_x_30) ;  /* 0x000000b000027945 */ /* 0x000fe40003800000 */
[----:B------:R-:W-:Y:S06]  /*0cb0*/  BAR.SYNC.DEFER_BLOCKING 0x0 ;  /* 0x0000000000007b1d */ /* 0x000fec0000010000 */
[----:B------:R2:W-:Y:S01]  /*0cc0*/  @!P0 STS [R12], RZ ;  /* 0x000000ff0c008388 */ /* 0x0005e20000000800 */
[----:B------:R-:W-:Y:S01]  /*0cd0*/  NOP ;  /* 0x0000000000007918 */ /* 0x000fe20000000000 */
[----:B------:R-:W-:Y:S05]  /*0ce0*/  @P2 BRA `(.L_x_31) ;  /* 0x0000000000182947 */ /* 0x000fea0003800000 */
[----:B-1-34-:R-:W1:Y:S01]  /*0cf0*/  LDS R2, [UR5+0x8] ;  /* 0x00000805ff027984 */ /* 0x01ae620008000800 */
[----:B------:R-:W3:Y:S01]  /*0d00*/  LDC.64 R8, c[0x0][0x220] ;  /* 0x00008800ff087b82 */ /* 0x000ee20000000a00 */
[----:B------:R-:W-:Y:S02]  /*0d10*/  IMAD.MOV.U32 R3, RZ, RZ, 0x70 ;  /* 0x00000070ff037424 */ /* 0x000fe400078e00ff */
[----:B---3--:R3:W-:Y:S03]  /*0d20*/  STS.64 [UR5], R8 ;  /* 0x00000008ff007988 */ /* 0x0087e60008000a05 */
[----:B-1----:R-:W-:-:S05]  /*0d30*/  LOP3.LUT R2, R2, 0x10, R3, 0xd8, !PT ;  /* 0x0000001002027812 */ /* 0x002fca00078ed803 */
[----:B------:R3:W-:Y:S02]  /*0d40*/  STS [UR5+0x8], R2 ;  /* 0x00000802ff007988 */ /* 0x0007e40008000805 */
.L_x_31:
[----:B----4-:R-:W-:Y:S05]  /*0d50*/  BSYNC B2 ;  /* 0x0000000000027941 */ /* 0x010fea0003800000 */
.L_x_30:
[----:B------:R-:W-:Y:S04]  /*0d60*/  BSSY B3, `(.L_x_32) ;  /* 0x0000011000037945 */ /* 0x000fe80003800000 */
[----:B------:R-:W-:Y:S04]  /*0d70*/  BSSY B2, `(.L_x_33) ;  /* 0x000000e000027945 */ /* 0x000fe80003800000 */
[----:B------:R-:W-:Y:S05]  /*0d80*/  @P2 BRA `(.L_x_34) ;  /* 0x0000000000242947 */ /* 0x000fea0003800000 */
[----:B-1-3--:R-:W1:Y:S01]  /*0d90*/  LDS R2, [UR5+0x34] ;  /* 0x00003405ff027984 */ /* 0x00ae620008000800 */
[----:B------:R-:W-:-:S05]  /*0da0*/  IMAD.MOV.U32 R3, RZ, RZ, 0x3f000000 ;  /* 0x3f000000ff037424 */ /* 0x000fca00078e00ff */
[----:B-1----:R-:W-:-:S05]  /*0db0*/  LOP3.LUT R2, R2, 0xff000000, R3, 0xb8, !PT ;  /* 0xff00000002027812 */ /* 0x002fca00078eb803 */
[----:B------:R1:W-:Y:S01]  /*0dc0*/  STS [UR5+0x34], R2 ;  /* 0x00003402ff007988 */ /* 0x0003e20008000805 */
[----:B------:R-:W-:Y:S05]  /*0dd0*/  @P2 BRA `(.L_x_35) ;  /* 0x00000000001c2947 */ /* 0x000fea0003800000 */
[----:B-1----:R-:W1:Y:S01]  /*0de0*/  LDS R2, [UR5+0x38] ;  /* 0x00003805ff027984 */ /* 0x002e620008000800 */
[----:B------:R-:W-:-:S05]  /*0df0*/  IMAD.MOV.U32 R3, RZ, RZ, 0x7f ;  /* 0x0000007fff037424 */ /* 0x000fca00078e00ff */
[----:B-1----:R-:W-:-:S05]  /*0e00*/  LOP3.LUT R2, R2, 0xff, R3, 0xb8, !PT ;  /* 0x000000ff02027812 */ /* 0x002fca00078eb803 */
[----:B------:R4:W-:Y:S02]  /*0e10*/  STS [UR5+0x38], R2 ;  /* 0x00003802ff007988 */ /* 0x0009e40008000805 */
.L_x_34:
[----:B------:R-:W-:Y:S05]  /*0e20*/  @P2 BREAK B2 ;  /* 0x0000000000022942 */ /* 0x000fea0003800000 */
[----:B------:R-:W-:Y:S05]  /*0e30*/  @P2 BRA `(.L_x_36) ;  /* 0x00000000000c2947 */ /* 0x000fea0003800000 */
[----:B------:R1:W-:Y:S02]  /*0e40*/  STS [UR5+0x20], R5 ;  /* 0x00002005ff007988 */ /* 0x0003e40008000805 */
.L_x_35:
[----:B------:R-:W-:Y:S05]  /*0e50*/  BSYNC B2 ;  /* 0x0000000000027941 */ /* 0x000fea0003800000 */
.L_x_33:
[----:B------:R1:W-:Y:S02]  /*0e60*/  @!P2 STS [UR5+0x24], R4 ;  /* 0x00002404ff00a988 */ /* 0x0003e40008000805 */
.L_x_36:
[----:B------:R-:W-:Y:S05]  /*0e70*/  BSYNC B3 ;  /* 0x0000000000037941 */ /* 0x000fea0003800000 */
.L_x_32:
[----:B------:R-:W-:Y:S05]  /*0e80*/  WARPSYNC.ALL ;  /* 0x0000000000007948 */ /* 0x000fea0003800000 */
[----:B------:R-:W-:Y:S04]  /*0e90*/  BSSY B3, `(.L_x_37) ;  /* 0x000000e000037945 */ /* 0x000fe80003800000 */
[----:B------:R-:W-:Y:S05]  /*0ea0*/  @P2 BRA `(.L_x_38) ;  /* 0x0000000000302947 */ /* 0x000fea0003800000 */
[----:B------:R-:W5:Y:S01]  /*0eb0*/  LDS R3, [UR5+0x34] ;  /* 0x00003405ff037984 */ /* 0x000f620008000800 */
[----:B-1----:R-:W1:Y:S03]  /*0ec0*/  LDC.64 R4, c[0x0][0x248] ;  /* 0x00009200ff047b82 */ /* 0x002e660000000a00 */
[----:B---34-:R-:W3:Y:S01]  /*0ed0*/  LDS R2, [UR5+0x1c] ;  /* 0x00001c05ff027984 */ /* 0x018ee20008000800 */
[C---:B-1----:R-:W-:Y:S01]  /*0ee0*/  SHF.L.U64.HI R5, R4.reuse, 0x1, R5 ;  /* 0x0000000104057819 */ /* 0x042fe20000010205 */
[----:B------:R-:W-:-:S03]  /*0ef0*/  IMAD.SHL.U32 R4, R4, 0x2, RZ ;  /* 0x0000000204047824 */ /* 0x000fc600078e00ff */
[--C-:B------:R-:W-:Y:S02]  /*0f00*/  SHF.R.U32.HI R7, RZ, 0x4, R5.reuse ;  /* 0x00000004ff077819 */ /* 0x100fe40000011605 */
[----:B------:R-:W-:-:S05]  /*0f10*/  SHF.R.U64 R4, R4, 0x4, R5 ;  /* 0x0000000404047819 */ /* 0x000fca0000001205 */
[----:B------:R1:W-:Y:S01]  /*0f20*/  STS [UR5+0xc], R4 ;  /* 0x00000c04ff007988 */ /* 0x0003e20008000805 */
[----:B-----5:R-:W-:Y:S02]  /*0f30*/  LOP3.LUT R3, R3, 0x7, RZ, 0xb8, !PT ;  /* 0x0000000703037812 */ /* 0x020fe400078eb8ff */
[----:B---3--:R-:W-:-:S03]  /*0f40*/  LOP3.LUT R2, R2, 0xf, R7, 0xb8, !PT ;  /* 0x0000000f02027812 */ /* 0x008fc600078eb807 */
[----:B------:R1:W-:Y:S04]  /*0f50*/  STS [UR5+0x34], R3 ;  /* 0x00003403ff007988 */ /* 0x0003e80008000805 */
[----:B------:R1:W-:Y:S02]  /*0f60*/  STS [UR5+0x1c], R2 ;  /* 0x00001c02ff007988 */ /* 0x0003e40008000805 */
.L_x_38:
[----:B------:R-:W-:Y:S05]  /*0f70*/  BSYNC B3 ;  /* 0x0000000000037941 */ /* 0x000fea0003800000 */
.L_x_37:
[----:B------:R-:W-:Y:S04]  /*0f80*/  BSSY B3, `(.L_x_39) ;  /* 0x000001a000037945 */ /* 0x000fe80003800000 */
[----:B------:R-:W-:Y:S04]  /*0f90*/  BSSY B4, `(.L_x_40) ;  /* 0x0000015000047945 */ /* 0x000fe80003800000 */
[----:B------:R-:W-:Y:S05]  /*0fa0*/  @P2 BRA `(.L_x_41) ;  /* 0x0000000000202947 */ /* 0x000fea0003800000 */
[----:B-1-34-:R-:W1:Y:S02]  /*0fb0*/  LDS R2, [UR5+0x34] ;  /* 0x00003405ff027984 */ /* 0x01ae640008000800 */
[----:B-1----:R-:W-:-:S05]  /*0fc0*/  LOP3.LUT R2, R2, 0x38, RZ, 0xb8, !PT ;  /* 0x0000003802027812 */ /* 0x002fca00078eb8ff */
[----:B------:R1:W-:Y:S01]  /*0fd0*/  STS [UR5+0x34], R2 ;  /* 0x00003402ff007988 */ /* 0x0003e20008000805 */
[----:B------:R-:W-:Y:S05]  /*0fe0*/  @P2 BRA `(.L_x_42) ;  /* 0x0000000000202947 */ /* 0x000fea0003800000 */
[----:B-1----:R-:W1:Y:S01]  /*0ff0*/  LDS R2, [UR5+0x8] ;  /* 0x00000805ff027984 */ /* 0x002e620008000800 */
[----:B------:R-:W-:-:S05]  /*1000*/  IMAD.MOV.U32 R3, RZ, RZ, 0x780 ;  /* 0x00000780ff037424 */ /* 0x000fca00078e00ff */
[----:B-1----:R-:W-:-:S05]  /*1010*/  LOP3.LUT R2, R2, 0x500, R3, 0xd8, !PT ;  /* 0x0000050002027812 */ /* 0x002fca00078ed803 */
[----:B------:R1:W-:Y:S02]  /*1020*/  STS [UR5+0x8], R2 ;  /* 0x00000802ff007988 */ /* 0x0003e40008000805 */
.L_x_41:
[----:B------:R-:W-:Y:S05]  /*1030*/  @P2 BRA `(.L_x_43) ;  /* 0x0000000000282947 */ /* 0x000fea0003800000 */
[----:B-1-34-:R-:W1:Y:S02]  /*1040*/  LDS R2, [UR5+0x8] ;  /* 0x00000805ff027984 */ /* 0x01ae640008000800 */
[----:B-1----:R-:W-:-:S05]  /*1050*/  LOP3.LUT R2, R2, 0x1800, RZ, 0xb8, !PT ;  /* 0x0000180002027812 */ /* 0x002fca00078eb8ff */
[----:B------:R3:W-:Y:S02]  /*1060*/  STS [UR5+0x8], R2 ;  /* 0x00000802ff007988 */ /* 0x0007e40008000805 */
.L_x_42:
[----:B------:R-:W-:Y:S05]  /*1070*/  @P2 BREAK B4 ;  /* 0x0000000000042942 */ /* 0x000fea0003800000 */
[----:B------:R-:W-:Y:S05]  /*1080*/  @P2 BRA `(.L_x_44) ;  /* 0x0000000000242947 */ /* 0x000fea0003800000 */
[----:B-1-3--:R-:W1:Y:S01]  /*1090*/  LDS R2, [UR5+0x8] ;  /* 0x00000805ff027984 */ /* 0x00ae620008000800 */
[----:B------:R-:W-:-:S05]  /*10a0*/  IMAD.MOV.U32 R3, RZ, RZ, 0x6000 ;  /* 0x00006000ff037424 */ /* 0x000fca00078e00ff */
[----:B-1----:R-:W-:-:S04]  /*10b0*/  LOP3.LUT R2, R2, 0x6000, R3, 0xd8, !PT ;  /* 0x0000600002027812 */ /* 0x002fc800078ed803 */
[----:B------:R-:W-:-:S05]  /*10c0*/  LOP3.LUT R2, R2, 0x400000, RZ, 0xb8, !PT ;  /* 0x0040000002027812 */ /* 0x000fca00078eb8ff */
[----:B------:R1:W-:Y:S02]  /*10d0*/  STS [UR5+0x8], R2 ;  /* 0x00000802ff007988 */ /* 0x0003e40008000805 */
.L_x_43:
[----:B------:R-:W-:Y:S05]  /*10e0*/  BSYNC B4 ;  /* 0x0000000000047941 */ /* 0x000fea0003800000 */
.L_x_40:
[----:B-1-34-:R-:W1:Y:S02]  /*10f0*/  @!P2 LDS R2, [UR5+0x8] ;  /* 0x00000805ff02a984 */ /* 0x01ae640008000800 */
[----:B-1----:R-:W-:-:S05]  /*1100*/  @!P2 LOP3.LUT R2, R2, 0x8000, RZ, 0xb8, !PT ;  /* 0x000080000202a812 */ /* 0x002fca00078eb8ff */
[----:B------:R4:W-:Y:S02]  /*1110*/  @!P2 STS [UR5+0x8], R2 ;  /* 0x00000802ff00a988 */ /* 0x0009e40008000805 */
.L_x_44:
[----:B------:R-:W-:Y:S05]  /*1120*/  BSYNC B3 ;  /* 0x0000000000037941 */ /* 0x000fea0003800000 */
.L_x_39:
[----:B------:R-:W-:Y:S05]  /*1130*/  WARPSYNC.ALL ;  /* 0x0000000000007948 */ /* 0x000fea0003800000 */
[----:B------:R-:W-:Y:S01]  /*1140*/  UIADD3 UR4, UR4, 0x100, URZ ;  /* 0x0000010004047890 */ /* 0x000fe2000fffe03f */
[----:B------:R-:W-:Y:S01]  /*1150*/  ISETP.GE.AND P1, PT, R15, 0x1, PT ;  /* 0x000000010f00780c */ /* 0x000fe20003f26270 */
[----:B------:R-:W-:Y:S01]  /*1160*/  IMAD.MOV.U32 R24, RZ, RZ, RZ ;  /* 0x000000ffff187224 */ /* 0x000fe200078e00ff */
[----:B------:R-:W-:Y:S01]  /*1170*/  SHF.R.U32.HI R7, RZ, 0x5, R0 ;  /* 0x00000005ff077819 */ /* 0x000fe20000011600 */
[----:B------:R-:W-:-:S04]  /*1180*/  UIADD3 UR24, UP0, UR4, UR24, URZ ;  /* 0x0000001804187290 */ /* 0x000fc8000ff1e03f */
[----:B------:R-:W-:Y:S01]  /*1190*/  ULEA.HI.X.SX32 UR25, UR4, UR25, 0x1, UP0 ;  /* 0x0000001904197291 */ /* 0x000fe200080f0e3f */
[----:B------:R-:W-:Y:S11]  /*11a0*/  @P0 BRA `(.L_x_45) ;  /* 0x0000000000280947 */ /* 0x000ff60003800000 */
[----:B-1-34-:R-:W1:Y:S01]  /*11b0*/  S2R R2, SR_LANEID ;  /* 0x0000000000027919 */ /* 0x01ae620000000000 */
[----:B------:R-:W-:Y:S05]  /*11c0*/  WARPSYNC.ALL ;  /* 0x0000000000007948 */ /* 0x000fea0003800000 */
[----:B-1----:R-:W-:-:S05]  /*11d0*/  IMAD.SHL.U32 R4, R2, 0x4, RZ ;  /* 0x0000000402047824 */ /* 0x002fca00078e00ff */
[----:B------:R-:W1:Y:S01]  /*11e0*/  LDS R5, [R4+UR5] ;  /* 0x0000000504057984 */ /* 0x000e620008000800 */
[----:B------:R-:W-:-:S05]  /*11f0*/  IADD3 R2, P3, R4, UR24, RZ ;  /* 0x0000001804027c10 */ /* 0x000fca000ff7e0ff */
[----:B------:R-:W-:-:S05]  /*1200*/  IMAD.X R3, RZ, RZ, UR25, P3 ;  /* 0x00000019ff037e24 */ /* 0x000fca00098e06ff */
[----:B-1----:R1:W3:Y:S01]  /*1210*/  ATOMG.E.EXCH.STRONG.GPU PT, RZ, [R2], R5 ;  /* 0x0000000502ff73a8 */ /* 0x0022e200041ee100 */
[----:B------:R-:W-:-:S04]  /*1220*/  DEPBAR {5,4,3,2,1,0} ;  /* 0x0000003f0000791a */ /* 0x000fc80000000000 */
[----:B------:R1:W-:Y:S01]  /*1230*/  UTMACCTL.IV [UR24] ;  /* 0x00000000180079b9 */ /* 0x0003e20008000000 */
[----:B------:R-:W-:Y:S01]  /*1240*/  NOP ;  /* 0x0000000000007918 */ /* 0x000fe20000000000 */
.L_x_45:
[----:B------:R-:W-:Y:S05]  /*1250*/  @P0 BRA `(.L_x_46) ;  /* 0x00000000000c0947 */ /* 0x000fea0003800000 */
[----:B------:R0:W-:Y:S01]  /*1260*/  UTMACMDFLUSH ;  /* 0x00000000000079b7 */ /* 0x0001e20000000000 */
[----:B------:R-:W-:Y:S05]  /*1270*/  @P0 BRA `(.L_x_46) ;  /* 0x0000000000040947 */ /* 0x000fea0003800000 */
[----:B------:R-:W-:-:S04]  /*1280*/  DEPBAR.LE SB0, 0x0 ;  /* 0x000080000000791a */ /* 0x000fc80000000000 */
.L_x_46:
[----:B------:R-:W-:Y:S05]  /*1290*/  WARPSYNC.ALL ;  /* 0x0000000000007948 */ /* 0x000fea0003800000 */
[----:B---3--:R-:W-:Y:S01]  /*12a0*/  BAR.SYNC.DEFER_BLOCKING 0x0 ;  /* 0x0000000000007b1d */ /* 0x008fe20000010000 */
[----:B------:R-:W-:Y:S01]  /*12b0*/  R2UR UR26, R7 ;  /* 0x00000000071a72ca */ /* 0x000fe200000e0000 */
[----:B------:R-:W-:Y:S01]  /*12c0*/  USHF.L.U32 UR27, UR28, 0x8, URZ ;  /* 0x000000081c1b7899 */ /* 0x000fe2000800063f */
[----:B------:R-:W-:Y:S01]  /*12d0*/  IMAD.MOV.U32 R25, RZ, RZ, RZ ;  /* 0x000000ffff197224 */ /* 0x000fe200078e00ff */
[----:B------:R-:W-:Y:S02]  /*12e0*/  CS2R R26, SRZ ;  /* 0x00000000001a7805 */ /* 0x000fe4000001ff00 */
[----:B------:R-:W-:Y:S01]  /*12f0*/  CS2R R28, SRZ ;  /* 0x00000000001c7805 */ /* 0x000fe2000001ff00 */
[----:B------:R-:W-:Y:S01]  /*1300*/  VOTEU.ALL UP0, P2 ;  /* 0x00000000003f7886 */ /* 0x000fe20001000000 */
[----:B------:R-:W-:Y:S01]  /*1310*/  UMOV UR6, 0x1 ;  /* 0x0000000100067882 */ /* 0x000fe20000000000 */
[----:B------:R-:W-:Y:S01]  /*1320*/  VOTEU.ALL UP1, P2 ;  /* 0x00000000003f7886 */ /* 0x000fe20001020000 */
[----:B------:R-:W-:Y:S01]  /*1330*/  VOTEU.ALL UP2, P2 ;  /* 0x00000000003f7886 */ /* 0x000fe20001040000 */
[----:B------:R-:W-:Y:S01]  /*1340*/  CS2R R30, SRZ ;  /* 0x00000000001e7805 */ /* 0x000fe2000001ff00 */
[----:B------:R-:W-:-:S04]  /*1350*/  @!UP0 UIADD3 UR8, -UR6, 0x100000, URZ ;  /* 0x0010000006088890 */ /* 0x000fc8000fffe13f */
[----:B------:R-:W-:Y:S02]  /*1360*/  @!UP0 USHF.L.U32 UR9, UR8, 0xb, URZ ;  /* 0x0000000b08098899 */ /* 0x000fe4000800063f */
[----:B------:R-:W-:Y:S01]  /*1370*/  @!UP0 USHF.L.U32 UR8, UR8, 0x1, URZ ;  /* 0x0000000108088899 */ /* 0x000fe2000800063f */
        /* <DEDUP_REMOVED lines=9> */
[----:B------:R-:W-:Y:S01]  /*1410*/  VOTEU.ALL UP0, P2 ;  /* 0x00000000003f7886 */ /* 0x000fe20001000000 */
[----:B------:R-:W-:Y:S02]  /*1420*/  CS2R R38, SRZ ;  /* 0x0000000000267805 */ /* 0x000fe4000001ff00 */
[----:B------:R-:W-:Y:S02]  /*1430*/  CS2R R40, SRZ ;  /* 0x0000000000287805 */ /* 0x000fe4000001ff00 */
[----:B------:R-:W-:Y:S02]  /*1440*/  CS2R R42, SRZ ;  /* 0x00000000002a7805 */ /* 0x000fe4000001ff00 */
[----:B------:R-:W-:-:S02]  /*1450*/  CS2R R44, SRZ ;  /* 0x00000000002c7805 */ /* 0x000fc4000001ff00 */
[----:B------:R-:W-:Y:S02]  /*1460*/  CS2R R46, SRZ ;  /* 0x00000000002e7805 */ /* 0x000fe4000001ff00 */
[----:B------:R-:W-:Y:S01]  /*1470*/  CS2R R48, SRZ ;  /* 0x0000000000307805 */ /* 0x000fe2000001ff00 */
[----:B------:R-:W3:Y:S02]  /*1480*/  FENCE.VIEW.ASYNC.S ;  /* 0x00000000000073c6 */ /* 0x000ee40000000000 */
[----:B---3--:R-:W3:Y:S02]  /*1490*/  @!UP0 SYNCS.EXCH.64 URZ, [UR5+0x12000], UR8 ;  /* 0x01200008053f85b2 */ /* 0x008ee40008000100 */
[----:B---3--:R-:W-:Y:S01]  /*14a0*/  BAR.SYNC.DEFER_BLOCKING 0x0 ;  /* 0x0000000000007b1d */ /* 0x008fe20000010000 */
[----:B------:R-:W-:Y:S02]  /*14b0*/  CS2R R50, SRZ ;  /* 0x0000000000327805 */ /* 0x000fe4000001ff00 */
[----:B------:R-:W-:-:S02]  /*14c0*/  CS2R R52, SRZ ;  /* 0x0000000000347805 */ /* 0x000fc4000001ff00 */
[----:B------:R-:W-:Y:S02]  /*14d0*/  CS2R R54, SRZ ;  /* 0x0000000000367805 */ /* 0x000fe4000001ff00 */
[----:B------:R-:W-:Y:S02]  /*14e0*/  CS2R R56, SRZ ;  /* 0x0000000000387805 */ /* 0x000fe4000001ff00 */
[----:B------:R-:W-:Y:S02]  /*14f0*/  CS2R R58, SRZ ;  /* 0x00000000003a7805 */ /* 0x000fe4000001ff00 */
[----:B------:R-:W-:Y:S02]  /*1500*/  CS2R R60, SRZ ;  /* 0x00000000003c7805 */ /* 0x000fe4000001ff00 */
        /* <DEDUP_REMOVED lines=16> */
[----:B------:R-:W-:Y:S01]  /*1610*/  CS2R R94, SRZ ;  /* 0x00000000005e7805 */ /* 0x000fe2000001ff00 */
[----:B------:R3:W4:Y:S02]  /*1620*/  @!UP1 SYNCS.EXCH.64 URZ, [UR5+0x12008], UR10 ;  /* 0x0120080a053f95b2 */ /* 0x0007240008000100 */
[----:B----4-:R-:W-:Y:S01]  /*1630*/  BAR.SYNC.DEFER_BLOCKING 0x0 ;  /* 0x0000000000007b1d */ /* 0x010fe20000010000 */
        /* <DEDUP_REMOVED lines=9> */
[----:B------:R-:W-:Y:S01]  /*16d0*/  CS2R R114, SRZ ;  /* 0x0000000000727805 */ /* 0x000fe2000001ff00 */
[----:B---3--:R-:W-:Y:S01]  /*16e0*/  USHF.L.U32 UR11, UR29, 0x7, URZ ;  /* 0x000000071d0b7899 */ /* 0x008fe2000800063f */
        /* <DEDUP_REMOVED lines=12> */
[----:B------:R3:W4:Y:S01]  /*17b0*/  @!UP2 SYNCS.EXCH.64 URZ, [UR5+0x12010], UR6 ;  /* 0x01201006053fa5b2 */ /* 0x0007220008000100 */
[----:B------:R-:W-:Y:S02]  /*17c0*/  CS2R R140, SRZ ;  /* 0x00000000008c7805 */ /* 0x000fe4000001ff00 */
[----:B------:R-:W-:Y:S02]  /*17d0*/  CS2R R142, SRZ ;  /* 0x00000000008e7805 */ /* 0x000fe4000001ff00 */
[----:B------:R-:W-:Y:S02]  /*17e0*/  CS2R R144, SRZ ;  /* 0x0000000000907805 */ /* 0x000fe4000001ff00 */
[----:B------:R-:W-:-:S02]  /*17f0*/  CS2R R146, SRZ ;  /* 0x0000000000927805 */ /* 0x000fc4000001ff00 */
[----:B------:R-:W-:Y:S02]  /*1800*/  CS2R R148, SRZ ;  /* 0x0000000000947805 */ /* 0x000fe4000001ff00 */
[----:B------:R-:W-:Y:S01]  /*1810*/  CS2R R150, SRZ ;  /* 0x0000000000967805 */ /* 0x000fe2000001ff00 */
[----:B------:R-:W-:Y:S06]  /*1820*/  @!P1 BRA `(.L_x_47) ;  /* 0x0000000800189947 */ /* 0x000fec0003800000 */
        /* <DEDUP_REMOVED lines=63> */
[----:B------:R-:W-:Y:S01]  /*1c20*/  CS2R R150, SRZ ;  /* 0x0000000000967805 */ /* 0x000fe2000001ff00 */
[----:B------:R-:W-:Y:S01]  /*1c30*/  UMOV UR4, URZ ;  /* 0x0000003f00047c82 */ /* 0x000fe20008000000 */
[----:B------:R-:W-:-:S05]  /*1c40*/  UMOV UR10, URZ ;  /* 0x0000003f000a7c82 */ /* 0x000fca0008000000 */
.L_x_49:
[----:B----4-:R-:W-:Y:S01]  /*1c50*/  BAR.SYNC.DEFER_BLOCKING 0x0 ;  /* 0x0000000000007b1d */ /* 0x010fe20000010000 */
[----:B------:R-:W-:Y:S01]  /*1c60*/  ULEA UR31, UR4, UR5, 0x3 ;  /* 0x00000005041f7291 */ /* 0x000fe2000f8e183f */
[----:B-1----:R-:W-:Y:S01]  /*1c70*/  @!P2 IMAD.MOV.U32 R2, RZ, RZ, 0x6000 ;  /* 0x00006000ff02a424 */ /* 0x002fe200078e00ff */
[----:B------:R-:W-:Y:S01]  /*1c80*/  ELECT P0, URZ, PT ;  /* 0x00000000003f782f */ /* 0x000fe20003800000 */
[----:B------:R-:W-:-:S03]  /*1c90*/  ULEA UR8, UR4, UR5, 0xd ;  /* 0x0000000504087291 */ /* 0x000fc6000f8e683f */
[----:B------:R-:W-:Y:S02]  /*1ca0*/  ISETP.LT.U32.AND P0, PT, R6, 0x20, P0 ;  /* 0x000000200600780c */ /* 0x000fe40000701070 */
[----:B------:R-:W-:Y:S01]  /*1cb0*/  ELECT P1, URZ, PT ;  /* 0x00000000003f782f */ /* 0x000fe20003820000 */
[----:B------:R-:W-:-:S03]  /*1cc0*/  UIADD3 UR8, UR8, 0xc000, URZ ;  /* 0x0000c00008087890 */ /* 0x000fc6000fffe03f */
[----:B------:R-:W-:Y:S01]  /*1cd0*/  ISETP.LT.U32.AND P1, PT, R6, 0x80, P1 ;  /* 0x000000800600780c */ /* 0x000fe20000f21070 */
[----:B------:R-:W-:Y:S02]  /*1ce0*/  ULEA UR17, UR4, UR5, 0xe ;  /* 0x0000000504117291 */ /* 0x000fe4000f8e703f */
[----:B------:R-:W-:Y:S01]  /*1cf0*/  ULOP3.LUT UR14, UR26, 0x3, URZ, 0xc0, !UPT ;  /* 0x000000031a0e7892 */ /* 0x000fe2000f8ec03f */
[----:B------:R-:W-:Y:S01]  /*1d00*/  UMOV UR15, UR10 ;  /* 0x0000000a000f7c82 */ /* 0x000fe20008000000 */
[----:B------:R-:W-:Y:S02]  /*1d10*/  USHF.R.U32.HI UR30, URZ, 0x4, UR17 ;  /* 0x000000043f1e7899 */ /* 0x000fe40008011611 */
[----:B------:R-:W-:Y:S01]  /*1d20*/  VOTEU.ANY UP0, P0 ;  /* 0x00000000003f7886 */ /* 0x000fe20000000100 */
[----:B------:R-:W-:Y:S01]  /*1d30*/  VOTEU.ANY UP2, P0 ;  /* 0x00000000003f7886 */ /* 0x000fe20000040100 */
[----:B------:R-:W-:Y:S01]  /*1d40*/  ULEA UR12, UR14, UR17, 0xc ;  /* 0x000000110e0c7291 */ /* 0x000fe2000f8e603f */
[----:B------:R1:W-:Y:S02]  /*1d50*/  @!P2 SYNCS.ARRIVE.TRANS64 RZ, [UR31+0x12000], R2 ;  /* 0x01200002ffffa9a7 */ /* 0x0003e4000800001f */
[----:B------:R-:W-:Y:S01]  /*1d60*/  @UP0 UIADD3 UR9, UR31, 0x12000, URZ ;  /* 0x000120001f090890 */ /* 0x000fe2000fffe03f */
[----:B---3--:R-:W-:Y:S01]  /*1d70*/  @UP0 UMOV UR6, UR20 ;  /* 0x0000001400060c82 */ /* 0x008fe20008000000 */
[----:B------:R-:W-:Y:S01]  /*1d80*/  @UP0 UMOV UR7, UR21 ;  /* 0x0000001500070c82 */ /* 0x000fe20008000000 */
[----:B------:R-:W-:Y:S01]  /*1d90*/  BAR.SYNC.DEFER_BLOCKING 0x0 ;  /* 0x0000000000007b1d */ /* 0x000fe20000010000 */
[----:B------:R-:W-:Y:S01]  /*1da0*/  ULEA UR14, UR14, UR27, 0x6 ;  /* 0x0000001b0e0e7291 */ /* 0x000fe2000f8e303f */
[----:B-1----:R-:W-:Y:S01]  /*1db0*/  SHF.L.U32 R2, R13, 0x1f, RZ ;  /* 0x0000001f0d027819 */ /* 0x002fe200000006ff */
[----:B------:R-:W-:-:S03]  /*1dc0*/  USHF.L.U32 UR16, UR26, 0x6, URZ ;  /* 0x000000061a107899 */ /* 0x000fc6000800063f */
[----:B------:R-:W-:Y:S01]  /*1dd0*/  VOTEU.ANY UP1, P1 ;  /* 0x00000000003f7886 */ /* 0x000fe20000820100 */
[----:B------:R-:W-:Y:S01]  /*1de0*/  VOTEU.ANY UP3, P1 ;  /* 0x00000000003f7886 */ /* 0x000fe20000860100 */
[----:B------:R-:W-:Y:S02]  /*1df0*/  USGXT.U32 UR30, UR30, 0xe ;  /* 0x0000000e1e1e789a */ /* 0x000fe40008000000 */
[----:B------:R-:W-:Y:S02]  /*1e00*/  ULOP3.LUT UR16, UR16, 0x100, URZ, 0xc0, !UPT ;  /* 0x0000010010107892 */ /* 0x000fe4000f8ec03f */
[----:B------:R-:W-:Y:S01]  /*1e10*/  @UP1 UIADD3 UR13, UR31, 0x12000, URZ ;  /* 0x000120001f0d1890 */ /* 0x000fe2000fffe03f */
[----:B------:R-:W-:Y:S01]  /*1e20*/  @UP1 UMOV UR18, UR22 ;  /* 0x0000001600121c82 */ /* 0x000fe20008000000 */
[----:B------:R-:W-:Y:S01]  /*1e30*/  @UP1 UMOV UR19, UR23 ;  /* 0x0000001700131c82 */ /* 0x000fe20008000000 */
[----:B------:R-:W-:Y:S01]  /*1e40*/  ULEA.HI UR16, UR8, UR16, URZ, 0x1c ;  /* 0x0000001008107291 */ /* 0x000fe2000f8fe03f */
[----:B------:R-:W-:-:S03]  /*1e50*/  UMOV UR17, 0x80000020 ;  /* 0x8000002000117882 */ /* 0x000fc60000000000 */
[----:B------:R-:W-:Y:S01]  /*1e60*/  ULOP3.LUT UR16, UR16, 0x3fff, URZ, 0xc0, !UPT ;  /* 0x00003fff10107892 */ /* 0x000fe2000f8ec03f */
[----:B------:R1:W-:Y:S01]  /*1e70*/  @UP2 UTMALDG.2D [UR8], [UR6] ;  /* 0x00000008060025b4 */ /* 0x0003e20008008000 */
[----:B------:R3:W-:Y:S06]  /*1e80*/  MEMBAR.ALL.CTA ;  /* 0x0000000000007992 */ /* 0x0007ec0000008000 */
[----:B---3--:R-:W3:Y:S01]  /*1e90*/  FENCE.VIEW.ASYNC.S ;  /* 0x00000000000073c6 */ /* 0x008ee20000000000 */
[----:B-1----:R-:W-:Y:S01]  /*1ea0*/  ULOP3.LUT UR6, UR30, 0x1000000, URZ, 0xfc, !UPT ;  /* 0x010000001e067892 */ /* 0x002fe2000f8efc3f */
[----:B---3--:R-:W-:Y:S06]  /*1eb0*/  BAR.SYNC.DEFER_BLOCKING 0x0 ;  /* 0x0000000000007b1d */ /* 0x008fec0000010000 */
[----:B------:R1:W-:Y:S02]  /*1ec0*/  @UP3 UTMALDG.2D [UR12], [UR18] ;  /* 0x0000000c120035b4 */ /* 0x0003e40008008000 */
[----:B------:R-:W-:Y:S06]  /*1ed0*/  BAR.SYNC.DEFER_BLOCKING 0x0 ;  /* 0x0000000000007b1d */ /* 0x000fec0000010000 */
[----:B-1----:R-:W-:Y:S01]  /*1ee0*/  UMOV UR18, UR6 ;  /* 0x0000000600127c82 */ /* 0x002fe20008000000 */
[----:B------:R-:W-:Y:S01]  /*1ef0*/  UMOV UR19, 0x40000040 ;  /* 0x4000004000137882 */ /* 0x000fe20000000000 */
[----:B------:R-:W1:Y:S02]  /*1f00*/  SYNCS.PHASECHK.TRANS64.TRYWAIT P0, [UR31+0x12000], R2 ;  /* 0x01200002ff0075a7 */ /* 0x000e64000800015f */
[----:B-1----:R-:W-:Y:S05]  /*1f10*/  @!P0 BRA `(.L_x_48) ;  /* 0x0000000800388947 */ /* 0x002fea0003800000 */
.L_x_50:
[----:B------:R-:W-:Y:S02]  /*1f20*/  WARPGROUP.DEPBAR.LE gsb0, 0x0 ;  /* 0x00008000000079c5 */ /* 0x000fe40000010000 */
[----:B------:R-:W-:Y:S01]  /*1f30*/  WARPGROUP.ARRIVE ;  /* 0x00000000000079c5 */ /* 0x000fe20000000000 */
[----:B------:R-:W1:Y:S01]  /*1f40*/  LDC R2, c[0x0][0x230] ;  /* 0x00008c00ff027b82 */ /* 0x000e620000000800 */
[----:B------:R-:W-:Y:S01]  /*1f50*/  UIADD3 UR10, UR10, 0x20, URZ ;  /* 0x000000200a0a7890 */ /* 0x000fe2000fffe03f */
[----:B------:R-:W-:Y:S01]  /*1f60*/  UMOV UR14, 0x1000080 ;  /* 0x01000080000e7882 */ /* 0x000fe20000000000 */
[----:B------:R-:W-:Y:S02]  /*1f70*/  UMOV UR15, 0x40000040 ;  /* 0x40000040000f7882 */ /* 0x000fe40000000000 */
[----:B------:R-:W-:Y:S01]  /*1f80*/  HGMMA.64x256x16.F32.BF16 R24, gdesc[UR16].tnspB, R24 ;  /* 0x43e00000101879f0 */ /* 0x000fe20008701818 */
[----:B------:R-:W-:Y:S01]  /*1f90*/  UMOV UR6, UR30 ;  /* 0x0000001e00067c82 */ /* 0x000fe20008000000 */
[----:B------:R-:W-:Y:S01]  /*1fa0*/  UMOV UR7, URZ ;  /* 0x0000003f00077c82 */ /* 0x000fe20008000000 */
[----:B------:R-:W-:-:S02]  /*1fb0*/  UIADD3 UR4, UR4, 0x1, URZ ;  /* 0x0000000104047890 */ /* 0x000fc4000fffe03f */
[----:B------:R-:W-:Y:S01]  /*1fc0*/  UIADD3.64 UR14, UR6, UR14, URZ ;  /* 0x0000000e060e7297 */ /* 0x000fe2000fffe03f */
[----:B------:R-:W-:Y:S01]  /*1fd0*/  UMOV UR12, 0xfffffffe ;  /* 0xfffffffe000c7882 */ /* 0x000fe20000000000 */
[----:B------:R-:W-:Y:S01]  /*1fe0*/  UMOV UR13, 0x7fffffdf ;  /* 0x7fffffdf000d7882 */ /* 0x000fe20000000000 */
[----:B------:R-:W-:Y:S01]  /*1ff0*/  UMOV UR6, UR16 ;  /* 0x0000001000067c82 */ /* 0x000fe20008000000 */
[----:B------:R-:W-:Y:S01]  /*2000*/  UMOV UR7, URZ ;  /* 0x0000003f00077c82 */ /* 0x000fe20008000000 */
[----:B------:R-:W-:Y:S02]  /*2010*/  UISETP.NE.U32.AND UP0, UPT, UR4, 0x3, UPT ;  /* 0x000000030400788c */ /* 0x000fe4000bf05070 */
[----:B------:R-:W-:Y:S02]  /*2020*/  UIADD3.64 UR12, UR6, -UR12, URZ ;  /* 0x8000000c060c7297 */ /* 0x000fe4000fffe03f */
[----:B------:R-:W-:Y:S02]  /*2030*/  USEL UR6, URZ, 0x1, UP0 ;  /* 0x000000013f067887 */ /* 0x000fe40008000000 */
[----:B------:R-:W-:Y:S01]  /*2040*/  USEL UR4, UR4, URZ, UP0 ;  /* 0x0000003f04047287 */ /* 0x000fe20008000000 */
[----:B-1----:R-:W-:-:S03]  /*2050*/  ISETP.LE.AND P0, PT, R2, UR10, PT ;  /* 0x0000000a02007c0c */ /* 0x002fc6000bf03270 */
[----:B------:R-:W-:-:S08]  /*2060*/  LOP3.LUT R13, R13, UR6, RZ, 0x3c, !PT ;  /* 0x000000060d0d7c12 */ /* 0x000fd0000f8e3cff */
[----:B------:R-:W-:Y:S02]  /*2070*/  HGMMA.64x256x16.F32.BF16 R24, gdesc[UR12].tnspB, R24, gsb0 ;  /* 0x43e000000c1879f0 */ /* 0x000fe40008001818 */
[----:B------:R-:W-:Y:S05]  /*2080*/  @!P0 BRA `(.L_x_49) ;  /* 0xfffffff800f08947 */ /* 0x000fea000383ffff */
.L_x_47:
[----:B------:R-:W-:Y:S02]  /*2090*/  WARPGROUP.DEPBAR.LE gsb0, 0x0 ;  /* 0x00008000000079c5 */ /* 0x000fe40000010000 */
[----:B----4-:R-:W-:Y:S01]  /*20a0*/  BAR.SYNC.DEFER_BLOCKING 0x0 ;  /* 0x0000000000007b1d */ /* 0x010fe20000010000 */
[C---:B-1----:R-:W-:Y:S01]  /*20b0*/  IMAD.SHL.U32 R2, R0.reuse, 0x80, RZ ;  /* 0x0000008000027824 */ /* 0x042fe200078e00ff */
[----:B------:R-:W-:Y:S01]  /*20c0*/  F2FP.BF16.F32.PACK_AB R24, R25, R24 ;  /* 0x000000181918723e */ /* 0x000fe200000010ff */
[----:B------:R-:W-:Y:S01]  /*20d0*/  IMAD.SHL.U32 R3, R0, 0x10, RZ ;  /* 0x0000001000037824 */ /* 0x000fe200078e00ff */
[----:B------:R-:W-:Y:S02]  /*20e0*/  F2FP.BF16.F32.PACK_AB R25, R27, R26 ;  /* 0x0000001a1b19723e */ /* 0x000fe400000010ff */
[----:B------:R-:W-:Y:S02]  /*20f0*/  ELECT P0, URZ, PT ;  /* 0x00000000003f782f */ /* 0x000fe40003800000 */
[----:B------:R-:W-:Y:S01]  /*2100*/  LOP3.LUT R2, R2, 0x780, RZ, 0xc0, !PT ;  /* 0x0000078002027812 */ /* 0x000fe200078ec0ff */
[----:B------:R-:W-:Y:S01]  /*2110*/  ULOP3.LUT UR26, UR26, 0x3, URZ, 0xc0, !UPT ;  /* 0x000000031a1a7892 */ /* 0x000fe2000f8ec03f */
[----:B------:R-:W-:Y:S01]  /*2120*/  F2FP.BF16.F32.PACK_AB R56, R57, R56 ;  /* 0x000000383938723e */ /* 0x000fe200000010ff */
[----:B------:R-:W-:Y:S01]  /*2130*/  UMOV UR10, UR11 ;  /* 0x0000000b000a7c82 */ /* 0x000fe20008000000 */
[----:B------:R-:W-:Y:S01]  /*2140*/  LOP3.LUT R3, R2, 0x70, R3, 0xf8, !PT ;  /* 0x0000007002037812 */ /* 0x000fe200078ef803 */
[----:B------:R-:W-:Y:S01]  /*2150*/  ULEA UR8, UR26, UR5, 0xe ;  /* 0x000000051a087291 */ /* 0x000fe2000f8e703f */
[----:B------:R-:W-:Y:S01]  /*2160*/  F2FP.BF16.F32.PACK_AB R26, R29, R28 ;  /* 0x0000001c1d1a723e */ /* 0x000fe200000010ff */
[----:B------:R-:W-:Y:S01]  /*2170*/  ULEA UR9, UR26, UR27, 0x6 ;  /* 0x0000001b1a097291 */ /* 0x000fe2000f8e303f */
[----:B------:R-:W-:Y:S01]  /*2180*/  LOP3.LUT R3, R3, 0x10, R0, 0x78, !PT ;  /* 0x0000001003037812 */ /* 0x000fe200078e7800 */
[----:B------:R-:W-:Y:S01]  /*2190*/  IMAD.SHL.U32 R0, R0, 0x40, RZ ;  /* 0x0000004000007824 */ /* 0x000fe200078e00ff */
[----:B------:R-:W-:-:S02]  /*21a0*/  F2FP.BF16.F32.PACK_AB R27, R31, R30 ;  /* 0x0000001e1f1b723e */ /* 0x000fc400000010ff */
[----:B------:R-:W-:Y:S02]  /*21b0*/  F2FP.BF16.F32.PACK_AB R57, R59, R58 ;  /* 0x0000003a3b39723e */ /* 0x000fe400000010ff */
[----:B------:R-:W-:Y:S02]  /*21c0*/  LOP3.LUT R0, R3, 0x3800, R0, 0xf8, !PT ;  /* 0x0000380003007812 */ /* 0x000fe400078ef800 */
[----:B------:R-:W-:Y:S01]  /*21d0*/  F2FP.BF16.F32.PACK_AB R88, R89, R88 ;  /* 0x000000585958723e */ /* 0x000fe200000010ff */
[----:B------:R-:W1:Y:S02]  /*21e0*/  @!P2 SYNCS.CCTL.IV [UR5+0x12000] ;  /* 0x01200000ff00a9b1 */ /* 0x000e640008000005 */
[----:B-1----:R-:W-:Y:S01]  /*21f0*/  BAR.SYNC.DEFER_BLOCKING 0x0 ;  /* 0x0000000000007b1d */ /* 0x002fe20000010000 */
[C---:B------:R-:W-:Y:S01]  /*2200*/  LOP3.LUT R3, R0.reuse, 0x20, RZ, 0x3c, !PT ;  /* 0x0000002000037812 */ /* 0x040fe200078e3cff */
[----:B------:R-:W-:Y:S01]  /*2210*/  VIADD R2, R0, UR5 ;  /* 0x0000000500027c36 */ /* 0x000fe20008000000 */
[----:B------:R-:W-:-:S02]  /*2220*/  F2FP.BF16.F32.PACK_AB R58, R61, R60 ;  /* 0x0000003c3d3a723e */ /* 0x000fc400000010ff */
[----:B------:R-:W-:Y:S01]  /*2230*/  F2FP.BF16.F32.PACK_AB R59, R63, R62 ;  /* 0x0000003e3f3b723e */ /* 0x000fe200000010ff */
[----:B------:R-:W-:Y:S01]  /*2240*/  VIADD R3, R3, UR5 ;  /* 0x0000000503037c36 */ /* 0x000fe20008000000 */
[----:B------:R-:W-:Y:S02]  /*2250*/  F2FP.BF16.F32.PACK_AB R89, R91, R90 ;  /* 0x0000005a5b59723e */ /* 0x000fe400000010ff */
[----:B------:R-:W-:Y:S02]  /*2260*/  F2FP.BF16.F32.PACK_AB R120, R121, R120 ;  /* 0x000000787978723e */ /* 0x000fe400000010ff */
[----:B------:R-:W-:Y:S02]  /*2270*/  F2FP.BF16.F32.PACK_AB R32, R33, R32 ;  /* 0x000000202120723e */ /* 0x000fe400000010ff */
[----:B------:R-:W-:Y:S02]  /*2280*/  F2FP.BF16.F32.PACK_AB R90, R93, R92 ;  /* 0x0000005c5d5a723e */ /* 0x000fe400000010ff */
[----:B------:R-:W-:-:S02]  /*2290*/  F2FP.BF16.F32.PACK_AB R91, R95, R94 ;  /* 0x0000005e5f5b723e */ /* 0x000fc400000010ff */
[----:B------:R-:W-:Y:S02]  /*22a0*/  F2FP.BF16.F32.PACK_AB R121, R123, R122 ;  /* 0x0000007a7b79723e */ /* 0x000fe400000010ff */
[----:B------:R-:W-:Y:S02]  /*22b0*/  F2FP.BF16.F32.PACK_AB R33, R35, R34 ;  /* 0x000000222321723e */ /* 0x000fe400000010ff */
[----:B------:R-:W-:Y:S02]  /*22c0*/  F2FP.BF16.F32.PACK_AB R64, R65, R64 ;  /* 0x000000404140723e */ /* 0x000fe400000010ff */
[----:B------:R-:W-:Y:S01]  /*22d0*/  F2FP.BF16.F32.PACK_AB R122, R125, R124 ;  /* 0x0000007c7d7a723e */ /* 0x000fe200000010ff */
[----:B------:R-:W1:Y:S02]  /*22e0*/  @!P2 SYNCS.CCTL.IV [UR5+0x12008] ;  /* 0x01200800ff00a9b1 */ /* 0x000e640008000005 */
[----:B-1----:R-:W-:Y:S01]  /*22f0*/  BAR.SYNC.DEFER_BLOCKING 0x0 ;  /* 0x0000000000007b1d */ /* 0x002fe20000010000 */
[----:B------:R-:W-:-:S02]  /*2300*/  F2FP.BF16.F32.PACK_AB R123, R127, R126 ;  /* 0x0000007e7f7b723e */ /* 0x000fc400000010ff */
[----:B------:R-:W-:Y:S02]  /*2310*/  LOP3.LUT R4, R0, 0x40, RZ, 0x3c, !PT ;  /* 0x0000004000047812 */ /* 0x000fe400078e3cff */
[----:B------:R-:W-:Y:S02]  /*2320*/  F2FP.BF16.F32.PACK_AB R34, R37, R36 ;  /* 0x000000242522723e */ /* 0x000fe400000010ff */
[----:B------:R-:W-:Y:S01]  /*2330*/  F2FP.BF16.F32.PACK_AB R35, R39, R38 ;  /* 0x000000262723723e */ /* 0x000fe200000010ff */
[----:B------:R-:W-:Y:S01]  /*2340*/  VIADD R4, R4, UR5 ;  /* 0x0000000504047c36 */ /* 0x000fe20008000000 */
[----:B------:R-:W-:Y:S02]  /*2350*/  F2FP.BF16.F32.PACK_AB R65, R67, R66 ;  /* 0x000000424341723e */ /* 0x000fe400000010ff */
[----:B------:R-:W-:Y:S02]  /*2360*/  F2FP.BF16.F32.PACK_AB R96, R97, R96 ;  /* 0x000000606160723e */ /* 0x000fe400000010ff */
[----:B------:R-:W-:-:S02]  /*2370*/  F2FP.BF16.F32.PACK_AB R66, R69, R68 ;  /* 0x000000444542723e */ /* 0x000fc400000010ff */
[----:B------:R-:W-:Y:S02]  /*2380*/  F2FP.BF16.F32.PACK_AB R67, R71, R70 ;  /* 0x000000464743723e */ /* 0x000fe400000010ff */
[----:B------:R-:W-:Y:S02]  /*2390*/  F2FP.BF16.F32.PACK_AB R97, R99, R98 ;  /* 0x000000626361723e */ /* 0x000fe400000010ff */
[----:B------:R-:W-:Y:S02]  /*23a0*/  F2FP.BF16.F32.PACK_AB R128, R129, R128 ;  /* 0x000000808180723e */ /* 0x000fe400000010ff */
[----:B------:R-:W-:Y:S02]  /*23b0*/  F2FP.BF16.F32.PACK_AB R40, R41, R40 ;  /* 0x000000282928723e */ /* 0x000fe400000010ff */
[----:B------:R-:W-:Y:S01]  /*23c0*/  F2FP.BF16.F32.PACK_AB R98, R101, R100 ;  /* 0x000000646562723e */ /* 0x000fe200000010ff */
[----:B------:R-:W1:Y:S02]  /*23d0*/  @!P2 SYNCS.CCTL.IV [UR5+0x12010] ;  /* 0x01201000ff00a9b1 */ /* 0x000e640008000005 */
[----:B-1----:R-:W-:Y:S01]  /*23e0*/  STSM.16.M88.4 [R2], R24 ;  /* 0x0000001802007844 */ /* 0x002fe20000000200 */
[----:B------:R-:W-:-:S02]  /*23f0*/  F2FP.BF16.F32.PACK_AB R99, R103, R102 ;  /* 0x000000666763723e */ /* 0x000fc400000010ff */
[----:B------:R-:W-:Y:S01]  /*2400*/  F2FP.BF16.F32.PACK_AB R129, R131, R130 ;  /* 0x000000828381723e */ /* 0x000fe200000010ff */
[----:B------:R-:W-:Y:S01]  /*2410*/  STSM.16.M88.4 [R2+0x4000], R56 ;  /* 0x0040003802007844 */ /* 0x000fe20000000200 */
[----:B------:R-:W-:Y:S02]  /*2420*/  F2FP.BF16.F32.PACK_AB R41, R43, R42 ;  /* 0x0000002a2b29723e */ /* 0x000fe400000010ff */
[----:B------:R-:W-:Y:S01]  /*2430*/  F2FP.BF16.F32.PACK_AB R72, R73, R72 ;  /* 0x000000484948723e */ /* 0x000fe200000010ff */
[----:B------:R-:W-:Y:S01]  /*2440*/  STSM.16.M88.4 [R2+0x8000], R88 ;  /* 0x0080005802007844 */ /* 0x000fe20000000200 */
[----:B------:R-:W-:Y:S02]  /*2450*/  F2FP.BF16.F32.PACK_AB R130, R133, R132 ;  /* 0x000000848582723e */ /* 0x000fe400000010ff */
[----:B------:R-:W-:Y:S01]  /*2460*/  F2FP.BF16.F32.PACK_AB R131, R135, R134 ;  /* 0x000000868783723e */ /* 0x000fe200000010ff */
[----:B------:R-:W-:Y:S01]  /*2470*/  STSM.16.M88.4 [R2+0xc000], R120 ;  /* 0x00c0007802007844 */ /* 0x000fe20000000200 */
[----:B------:R-:W-:-:S02]  /*2480*/  LOP3.LUT R0, R0, 0x60, RZ, 0x3c, !PT ;  /* 0x0000006000007812 */ /* 0x000fc400078e3cff */
[----:B------:R-:W-:Y:S01]  /*2490*/  F2FP.BF16.F32.PACK_AB R42, R45, R44 ;  /* 0x0000002c2d2a723e */ /* 0x000fe200000010ff */
[----:B------:R-:W-:Y:S01]  /*24a0*/  STSM.16.M88.4 [R3], R32 ;  /* 0x0000002003007844 */ /* 0x000fe20000000200 */
[----:B------:R-:W-:Y:S01]  /*24b0*/  F2FP.BF16.F32.PACK_AB R43, R47, R46 ;  /* 0x0000002e2f2b723e */ /* 0x000fe200000010ff */
[----:B------:R-:W-:Y:S01]  /*24c0*/  VIADD R0, R0, UR5 ;  /* 0x0000000500007c36 */ /* 0x000fe20008000000 */
[----:B------:R-:W-:Y:S01]  /*24d0*/  F2FP.BF16.F32.PACK_AB R73, R75, R74 ;  /* 0x0000004a4b49723e */ /* 0x000fe200000010ff */
[----:B------:R-:W-:Y:S01]  /*24e0*/  STSM.16.M88.4 [R3+0x4000], R64 ;  /* 0x0040004003007844 */ /* 0x000fe20000000200 */
[----:B------:R-:W-:Y:S02]  /*24f0*/  F2FP.BF16.F32.PACK_AB R104, R105, R104 ;  /* 0x000000686968723e */ /* 0x000fe400000010ff */
[----:B------:R-:W-:Y:S01]  /*2500*/  F2FP.BF16.F32.PACK_AB R74, R77, R76 ;  /* 0x0000004c4d4a723e */ /* 0x000fe200000010ff */
[----:B------:R-:W-:Y:S01]  /*2510*/  STSM.16.M88.4 [R3+0x8000], R96 ;  /* 0x0080006003007844 */ /* 0x000fe20000000200 */
[----:B------:R-:W-:-:S02]  /*2520*/  F2FP.BF16.F32.PACK_AB R75, R79, R78 ;  /* 0x0000004e4f4b723e */ /* 0x000fc400000010ff */
[----:B------:R-:W-:Y:S01]  /*2530*/  F2FP.BF16.F32.PACK_AB R105, R107, R106 ;  /* 0x0000006a6b69723e */ /* 0x000fe200000010ff */
[----:B------:R-:W-:Y:S01]  /*2540*/  STSM.16.M88.4 [R3+0xc000], R128 ;  /* 0x00c0008003007844 */ /* 0x000fe20000000200 */
[----:B------:R-:W-:Y:S02]  /*2550*/  F2FP.BF16.F32.PACK_AB R136, R137, R136 ;  /* 0x000000888988723e */ /* 0x000fe400000010ff */
[----:B------:R-:W-:Y:S01]  /*2560*/  F2FP.BF16.F32.PACK_AB R48, R49, R48 ;  /* 0x000000303130723e */ /* 0x000fe200000010ff */
[----:B------:R-:W-:Y:S01]  /*2570*/  STSM.16.M88.4 [R4], R40 ;  /* 0x0000002804007844 */ /* 0x000fe20000000200 */
[----:B------:R-:W-:Y:S02]  /*2580*/  F2FP.BF16.F32.PACK_AB R106, R109, R108 ;  /* 0x0000006c6d6a723e */ /* 0x000fe400000010ff */
[----:B------:R-:W-:Y:S01]  /*2590*/  F2FP.BF16.F32.PACK_AB R107, R111, R110 ;  /* 0x0000006e6f6b723e */ /* 0x000fe200000010ff */
[----:B------:R-:W-:Y:S01]  /*25a0*/  STSM.16.M88.4 [R4+0x4000], R72 ;  /* 0x0040004804007844 */ /* 0x000fe20000000200 */
[----:B------:R-:W-:-:S02]  /*25b0*/  F2FP.BF16.F32.PACK_AB R137, R139, R138 ;  /* 0x0000008a8b89723e */ /* 0x000fc400000010ff */
[----:B------:R-:W-:Y:S01]  /*25c0*/  F2FP.BF16.F32.PACK_AB R49, R51, R50 ;  /* 0x000000323331723e */ /* 0x000fe200000010ff */
[----:B------:R-:W-:Y:S01]  /*25d0*/  STSM.16.M88.4 [R4+0x8000], R104 ;  /* 0x0080006804007844 */ /* 0x000fe20000000200 */
[----:B------:R-:W-:Y:S02]  /*25e0*/  F2FP.BF16.F32.PACK_AB R80, R81, R80 ;  /* 0x000000505150723e */ /* 0x000fe400000010ff */
[----:B------:R-:W-:Y:S02]  /*25f0*/  F2FP.BF16.F32.PACK_AB R138, R141, R140 ;  /* 0x0000008c8d8a723e */ /* 0x000fe400000010ff */
[----:B------:R-:W-:Y:S02]  /*2600*/  F2FP.BF16.F32.PACK_AB R139, R143, R142 ;  /* 0x0000008e8f8b723e */ /* 0x000fe400000010ff */
[----:B------:R-:W-:Y:S02]  /*2610*/  F2FP.BF16.F32.PACK_AB R50, R53, R52 ;  /* 0x000000343532723e */ /* 0x000fe400000010ff */
[----:B------:R-:W-:Y:S01]  /*2620*/  F2FP.BF16.F32.PACK_AB R51, R55, R54 ;  /* 0x000000363733723e */ /* 0x000fe200000010ff */
[----:B------:R-:W-:Y:S01]  /*2630*/  STSM.16.M88.4 [R4+0xc000], R136 ;  /* 0x00c0008804007844 */ /* 0x000fe20000000200 */
[----:B------:R-:W-:-:S02]  /*2640*/  F2FP.BF16.F32.PACK_AB R81, R83, R82 ;  /* 0x000000525351723e */ /* 0x000fc400000010ff */
[----:B------:R-:W-:Y:S01]  /*2650*/  F2FP.BF16.F32.PACK_AB R112, R113, R112 ;  /* 0x000000707170723e */ /* 0x000fe200000010ff */
[----:B------:R-:W-:Y:S01]  /*2660*/  STSM.16.M88.4 [R0], R48 ;  /* 0x0000003000007844 */ /* 0x000fe20000000200 */
[----:B------:R-:W-:Y:S02]  /*2670*/  F2FP.BF16.F32.PACK_AB R82, R85, R84 ;  /* 0x000000545552723e */ /* 0x000fe400000010ff */
[----:B------:R-:W-:Y:S02]  /*2680*/  F2FP.BF16.F32.PACK_AB R83, R87, R86 ;  /* 0x000000565753723e */ /* 0x000fe400000010ff */
[----:B------:R-:W-:Y:S02]  /*2690*/  F2FP.BF16.F32.PACK_AB R113, R115, R114 ;  /* 0x000000727371723e */ /* 0x000fe400000010ff */
[----:B------:R-:W-:Y:S01]  /*26a0*/  F2FP.BF16.F32.PACK_AB R144, R145, R144 ;  /* 0x000000909190723e */ /* 0x000fe200000010ff */
[----:B------:R-:W-:Y:S01]  /*26b0*/  STSM.16.M88.4 [R0+0x4000], R80 ;  /* 0x0040005000007844 */ /* 0x000fe20000000200 */
[----:B------:R-:W-:-:S02]  /*26c0*/  F2FP.BF16.F32.PACK_AB R114, R117, R116 ;  /* 0x000000747572723e */ /* 0x000fc400000010ff */
[----:B------:R-:W-:Y:S02]  /*26d0*/  F2FP.BF16.F32.PACK_AB R115, R119, R118 ;  /* 0x000000767773723e */ /* 0x000fe400000010ff */
[----:B------:R-:W-:Y:S02]  /*26e0*/  F2FP.BF16.F32.PACK_AB R145, R147, R146 ;  /* 0x000000929391723e */ /* 0x000fe400000010ff */
[----:B------:R-:W-:Y:S01]  /*26f0*/  F2FP.BF16.F32.PACK_AB R146, R149, R148 ;  /* 0x000000949592723e */ /* 0x000fe200000010ff */
[----:B------:R-:W-:Y:S01]  /*2700*/  STSM.16.M88.4 [R0+0x8000], R112 ;  /* 0x0080007000007844 */ /* 0x000fe20000000200 */
[----:B------:R-:W-:Y:S02]  /*2710*/  F2FP.BF16.F32.PACK_AB R147, R151, R150 ;  /* 0x000000969793723e */ /* 0x000fe400000010ff */
[----:B------:R-:W-:-:S03]  /*2720*/  ISETP.LT.U32.AND P0, PT, R6, 0x80, P0 ;  /* 0x000000800600780c */ /* 0x000fc60000701070 */
[----:B------:R-:W-:Y:S01]  /*2730*/  STSM.16.M88.4 [R0+0xc000], R144 ;  /* 0x00c0009000007844 */ /* 0x000fe20000000200 */
[----:B------:R1:W-:Y:S06]  /*2740*/  MEMBAR.ALL.CTA ;  /* 0x0000000000007992 */ /* 0x0003ec0000008000 */
[----:B-1----:R-:W1:Y:S03]  /*2750*/  FENCE.VIEW.ASYNC.S ;  /* 0x00000000000073c6 */ /* 0x002e660000000000 */
[----:B-1----:R-:W-:Y:S01]  /*2760*/  VOTEU.ANY UP0, P0 ;  /* 0x00000000003f7886 */ /* 0x002fe20000000100 */
[----:B------:R-:W-:-:S04]  /*2770*/  VOTEU.ANY UP1, P0 ;  /* 0x00000000003f7886 */ /* 0x000fc80000020100 */
[----:B---3--:R-:W-:Y:S01]  /*2780*/  @UP0 UMOV UR6, UR24 ;  /* 0x0000001800060c82 */ /* 0x008fe20008000000 */
[----:B------:R-:W-:Y:S01]  /*2790*/  @UP0 UMOV UR7, UR25 ;  /* 0x0000001900070c82 */ /* 0x000fe20008000000 */
[----:B------:R-:W-:Y:S06]  /*27a0*/  BAR.SYNC.DEFER_BLOCKING 0x0 ;  /* 0x0000000000007b1d */ /* 0x000fec0000010000 */
[----:B------:R1:W-:Y:S01]  /*27b0*/  @UP1 UTMASTG.2D [UR8], [UR6] ;  /* 0x00000008060013b5 */ /* 0x0003e20008008000 */
[----:B------:R0:W-:Y:S01]  /*27c0*/  UTMACMDFLUSH ;  /* 0x00000000000079b7 */ /* 0x0001e20000000000 */
[----:B------:R-:W-:-:S04]  /*27d0*/  DEPBAR.LE SB0, 0x0 ;  /* 0x000080000000791a */ /* 0x000fc80000000000 */
[----:B------:R-:W-:Y:S06]  /*27e0*/  BAR.SYNC.DEFER_BLOCKING 0x0 ;  /* 0x0000000000007b1d */ /* 0x000fec0000010000 */
[----:B-1----:R-:W-:Y:S05]  /*27f0*/  EXIT ;  /* 0x000000000000794d */ /* 0x002fea0003800000 */
.L_x_48:
[----:B------:R-:W1:Y:S02]  /*2800*/  SYNCS.PHASECHK.TRANS64.TRYWAIT P0, [UR31+0x12000], R2 ;  /* 0x01200002ff0075a7 */ /* 0x000e64000800015f */
[----:B-1----:R-:W-:Y:S05]  /*2810*/  @!P0 BRA `(.L_x_48) ;  /* 0xfffffffc00f88947 */ /* 0x002fea000383ffff */
[----:B------:R-:W-:Y:S05]  /*2820*/  BRA `(.L_x_50) ;  /* 0xfffffff400bc7947 */ /* 0x000fea000383ffff */
.L_x_51:
[----:B------:R-:W-:-:S00]  /*2830*/  BRA `(.L_x_51) ;  /* 0xfffffffc00fc7947 */ /* 0x000fc0000383ffff */
[----:B------:R-:W-:-:S00]  /*2840*/  NOP ;  /* 0x0000000000007918 */ /* 0x000fc00000000000 */
        /* <DEDUP_REMOVED lines=11> */
.L_x_52:


//--------------------- .nv.shared.gluon_wgmma    --------------------------
	.section	.nv.shared.gluon_wgmma,"aw",@nobits
	.sectionflags	@""
	.align	16
	.zero		1024


//--------------------- .nv.shared.reserved.0     --------------------------
	.section	.nv.shared.reserved.0,"aw",@nobits
	.weak		__nv_reservedSMEM_offset_0_alias
	.size		__nv_reservedSMEM_offset_0_alias, 0, 0
	.other		__nv_reservedSMEM_offset_0_alias,@"STO_CUDA_RESERVED_SHARED STV_DEFAULT"
__nv_reservedSMEM_offset_0_alias:
	.zero		0


//--------------------- .nv.constant0.gluon_wgmma --------------------------
	.section	.nv.constant0.gluon_wgmma,"a",@progbits
	.sectionflags	@""
	.align	4
.nv.constant0.gluon_wgmma:
	.zero		608


//--------------------- SYMBOLS --------------------------

	.type		.nv.reservedSmem.offset0,@object
	.size		.nv.reservedSmem.offset0,0x4
